//
// Generated by NVIDIA NVVM Compiler
//
// Compiler Build ID: CL-36424714
// Cuda compilation tools, release 13.0, V13.0.88
// Based on NVVM 20.0.0
//

.version 9.0
.target sm_100
.address_size 64

	// .globl	_Z12PDH_baselineP10hist_entryP8atomdescdi
.extern .func  (.param .b32 func_retval0) vprintf
(
	.param .b64 vprintf_param_0,
	.param .b64 vprintf_param_1
)
;
.global .align 1 .b8 $str[18] = {37, 100, 44, 32, 37, 100, 32, 58, 32, 37, 100, 44, 32, 37, 102, 32, 10};

.visible .entry _Z12PDH_baselineP10hist_entryP8atomdescdi(
	.param .u64 .ptr .align 1 _Z12PDH_baselineP10hist_entryP8atomdescdi_param_0,
	.param .u64 .ptr .align 1 _Z12PDH_baselineP10hist_entryP8atomdescdi_param_1,
	.param .f64 _Z12PDH_baselineP10hist_entryP8atomdescdi_param_2,
	.param .u32 _Z12PDH_baselineP10hist_entryP8atomdescdi_param_3
)
{
	.reg .pred 	%p<8>;
	.reg .b32 	%r<39>;
	.reg .b64 	%rd<34>;
	.reg .b64 	%fd<100>;

	ld.param.u64 	%rd4, [_Z12PDH_baselineP10hist_entryP8atomdescdi_param_0];
	ld.param.u64 	%rd5, [_Z12PDH_baselineP10hist_entryP8atomdescdi_param_1];
	ld.param.f64 	%fd1, [_Z12PDH_baselineP10hist_entryP8atomdescdi_param_2];
	ld.param.u32 	%r18, [_Z12PDH_baselineP10hist_entryP8atomdescdi_param_3];
	cvta.to.global.u64 	%rd1, %rd4;
	cvta.to.global.u64 	%rd2, %rd5;
	mov.u32 	%r19, %ctaid.x;
	mov.u32 	%r20, %ntid.x;
	mul.lo.s32 	%r1, %r19, %r20;
	mov.u32 	%r2, %tid.x;
	add.s32 	%r35, %r1, %r2;
	add.s32 	%r38, %r35, 1;
	setp.ge.s32 	%p1, %r38, %r18;
	@%p1 bra 	$L__BB0_10;
	mul.wide.s32 	%rd6, %r35, 24;
	add.s64 	%rd3, %rd2, %rd6;
	not.b32 	%r21, %r1;
	add.s32 	%r22, %r18, %r21;
	sub.s32 	%r5, %r22, %r2;
	sub.s32 	%r23, %r18, %r35;
	add.s32 	%r24, %r23, -2;
	setp.lt.u32 	%p2, %r24, 3;
	@%p2 bra 	$L__BB0_5;
	and.b32  	%r25, %r5, -4;
	neg.s32 	%r34, %r25;
$L__BB0_3:
	.pragma "nounroll";
	mul.wide.s32 	%rd7, %r38, 24;
	add.s64 	%rd8, %rd2, %rd7;
	ld.global.f64 	%fd2, [%rd3];
	ld.global.f64 	%fd3, [%rd8];
	ld.global.f64 	%fd4, [%rd3+8];
	ld.global.f64 	%fd5, [%rd8+8];
	ld.global.f64 	%fd6, [%rd3+16];
	ld.global.f64 	%fd7, [%rd8+16];
	sub.f64 	%fd8, %fd2, %fd3;
	sub.f64 	%fd9, %fd4, %fd5;
	mul.f64 	%fd10, %fd9, %fd9;
	fma.rn.f64 	%fd11, %fd8, %fd8, %fd10;
	sub.f64 	%fd12, %fd6, %fd7;
	fma.rn.f64 	%fd13, %fd12, %fd12, %fd11;
	sqrt.rn.f64 	%fd14, %fd13;
	div.rn.f64 	%fd15, %fd14, %fd1;
	cvt.rzi.s32.f64 	%r26, %fd15;
	mul.wide.s32 	%rd9, %r26, 8;
	add.s64 	%rd10, %rd1, %rd9;
	atom.global.add.u64 	%rd11, [%rd10], 1;
	ld.global.f64 	%fd16, [%rd3];
	ld.global.f64 	%fd17, [%rd8+24];
	ld.global.f64 	%fd18, [%rd3+8];
	ld.global.f64 	%fd19, [%rd8+32];
	ld.global.f64 	%fd20, [%rd3+16];
	ld.global.f64 	%fd21, [%rd8+40];
	sub.f64 	%fd22, %fd16, %fd17;
	sub.f64 	%fd23, %fd18, %fd19;
	mul.f64 	%fd24, %fd23, %fd23;
	fma.rn.f64 	%fd25, %fd22, %fd22, %fd24;
	sub.f64 	%fd26, %fd20, %fd21;
	fma.rn.f64 	%fd27, %fd26, %fd26, %fd25;
	sqrt.rn.f64 	%fd28, %fd27;
	div.rn.f64 	%fd29, %fd28, %fd1;
	cvt.rzi.s32.f64 	%r27, %fd29;
	mul.wide.s32 	%rd12, %r27, 8;
	add.s64 	%rd13, %rd1, %rd12;
	atom.global.add.u64 	%rd14, [%rd13], 1;
	ld.global.f64 	%fd30, [%rd3];
	ld.global.f64 	%fd31, [%rd8+48];
	ld.global.f64 	%fd32, [%rd3+8];
	ld.global.f64 	%fd33, [%rd8+56];
	ld.global.f64 	%fd34, [%rd3+16];
	ld.global.f64 	%fd35, [%rd8+64];
	sub.f64 	%fd36, %fd30, %fd31;
	sub.f64 	%fd37, %fd32, %fd33;
	mul.f64 	%fd38, %fd37, %fd37;
	fma.rn.f64 	%fd39, %fd36, %fd36, %fd38;
	sub.f64 	%fd40, %fd34, %fd35;
	fma.rn.f64 	%fd41, %fd40, %fd40, %fd39;
	sqrt.rn.f64 	%fd42, %fd41;
	div.rn.f64 	%fd43, %fd42, %fd1;
	cvt.rzi.s32.f64 	%r28, %fd43;
	mul.wide.s32 	%rd15, %r28, 8;
	add.s64 	%rd16, %rd1, %rd15;
	atom.global.add.u64 	%rd17, [%rd16], 1;
	ld.global.f64 	%fd44, [%rd3];
	ld.global.f64 	%fd45, [%rd8+72];
	ld.global.f64 	%fd46, [%rd3+8];
	ld.global.f64 	%fd47, [%rd8+80];
	ld.global.f64 	%fd48, [%rd3+16];
	ld.global.f64 	%fd49, [%rd8+88];
	sub.f64 	%fd50, %fd44, %fd45;
	sub.f64 	%fd51, %fd46, %fd47;
	mul.f64 	%fd52, %fd51, %fd51;
	fma.rn.f64 	%fd53, %fd50, %fd50, %fd52;
	sub.f64 	%fd54, %fd48, %fd49;
	fma.rn.f64 	%fd55, %fd54, %fd54, %fd53;
	sqrt.rn.f64 	%fd56, %fd55;
	div.rn.f64 	%fd57, %fd56, %fd1;
	cvt.rzi.s32.f64 	%r29, %fd57;
	mul.wide.s32 	%rd18, %r29, 8;
	add.s64 	%rd19, %rd1, %rd18;
	atom.global.add.u64 	%rd20, [%rd19], 1;
	add.s32 	%r38, %r38, 4;
	add.s32 	%r35, %r35, 4;
	add.s32 	%r34, %r34, 4;
	setp.ne.s32 	%p3, %r34, 0;
	@%p3 bra 	$L__BB0_3;
	add.s32 	%r38, %r35, 1;
$L__BB0_5:
	and.b32  	%r15, %r5, 3;
	setp.eq.s32 	%p4, %r15, 0;
	@%p4 bra 	$L__BB0_10;
	setp.eq.s32 	%p5, %r15, 1;
	@%p5 bra 	$L__BB0_8;
	ld.global.f64 	%fd58, [%rd3];
	mul.wide.s32 	%rd21, %r38, 24;
	add.s64 	%rd22, %rd2, %rd21;
	ld.global.f64 	%fd59, [%rd22];
	ld.global.f64 	%fd60, [%rd3+8];
	ld.global.f64 	%fd61, [%rd22+8];
	ld.global.f64 	%fd62, [%rd3+16];
	ld.global.f64 	%fd63, [%rd22+16];
	sub.f64 	%fd64, %fd58, %fd59;
	sub.f64 	%fd65, %fd60, %fd61;
	mul.f64 	%fd66, %fd65, %fd65;
	fma.rn.f64 	%fd67, %fd64, %fd64, %fd66;
	sub.f64 	%fd68, %fd62, %fd63;
	fma.rn.f64 	%fd69, %fd68, %fd68, %fd67;
	sqrt.rn.f64 	%fd70, %fd69;
	div.rn.f64 	%fd71, %fd70, %fd1;
	cvt.rzi.s32.f64 	%r30, %fd71;
	mul.wide.s32 	%rd23, %r30, 8;
	add.s64 	%rd24, %rd1, %rd23;
	atom.global.add.u64 	%rd25, [%rd24], 1;
	ld.global.f64 	%fd72, [%rd3];
	ld.global.f64 	%fd73, [%rd22+24];
	ld.global.f64 	%fd74, [%rd3+8];
	ld.global.f64 	%fd75, [%rd22+32];
	ld.global.f64 	%fd76, [%rd3+16];
	ld.global.f64 	%fd77, [%rd22+40];
	sub.f64 	%fd78, %fd72, %fd73;
	sub.f64 	%fd79, %fd74, %fd75;
	mul.f64 	%fd80, %fd79, %fd79;
	fma.rn.f64 	%fd81, %fd78, %fd78, %fd80;
	sub.f64 	%fd82, %fd76, %fd77;
	fma.rn.f64 	%fd83, %fd82, %fd82, %fd81;
	sqrt.rn.f64 	%fd84, %fd83;
	div.rn.f64 	%fd85, %fd84, %fd1;
	cvt.rzi.s32.f64 	%r31, %fd85;
	mul.wide.s32 	%rd26, %r31, 8;
	add.s64 	%rd27, %rd1, %rd26;
	atom.global.add.u64 	%rd28, [%rd27], 1;
	add.s32 	%r38, %r38, 2;
$L__BB0_8:
	and.b32  	%r32, %r5, 1;
	setp.eq.b32 	%p6, %r32, 1;
	not.pred 	%p7, %p6;
	@%p7 bra 	$L__BB0_10;
	ld.global.f64 	%fd86, [%rd3];
	mul.wide.s32 	%rd29, %r38, 24;
	add.s64 	%rd30, %rd2, %rd29;
	ld.global.f64 	%fd87, [%rd30];
	ld.global.f64 	%fd88, [%rd3+8];
	ld.global.f64 	%fd89, [%rd30+8];
	ld.global.f64 	%fd90, [%rd3+16];
	ld.global.f64 	%fd91, [%rd30+16];
	sub.f64 	%fd92, %fd86, %fd87;
	sub.f64 	%fd93, %fd88, %fd89;
	mul.f64 	%fd94, %fd93, %fd93;
	fma.rn.f64 	%fd95, %fd92, %fd92, %fd94;
	sub.f64 	%fd96, %fd90, %fd91;
	fma.rn.f64 	%fd97, %fd96, %fd96, %fd95;
	sqrt.rn.f64 	%fd98, %fd97;
	div.rn.f64 	%fd99, %fd98, %fd1;
	cvt.rzi.s32.f64 	%r33, %fd99;
	mul.wide.s32 	%rd31, %r33, 8;
	add.s64 	%rd32, %rd1, %rd31;
	atom.global.add.u64 	%rd33, [%rd32], 1;
$L__BB0_10:
	ret;

}
	// .globl	_Z14PDH2D_baselineP10hist_entryP8atomdescd
.visible .entry _Z14PDH2D_baselineP10hist_entryP8atomdescd(
	.param .u64 .ptr .align 1 _Z14PDH2D_baselineP10hist_entryP8atomdescd_param_0,
	.param .u64 .ptr .align 1 _Z14PDH2D_baselineP10hist_entryP8atomdescd_param_1,
	.param .f64 _Z14PDH2D_baselineP10hist_entryP8atomdescd_param_2
)
{
	.local .align 8 .b8 	__local_depot1[24];
	.reg .b64 	%SP;
	.reg .b64 	%SPL;
	.reg .pred 	%p<2>;
	.reg .b32 	%r<12>;
	.reg .b64 	%rd<17>;
	.reg .b64 	%fd<16>;

	mov.u64 	%SPL, __local_depot1;
	cvta.local.u64 	%SP, %SPL;
	ld.param.u64 	%rd1, [_Z14PDH2D_baselineP10hist_entryP8atomdescd_param_0];
	ld.param.u64 	%rd2, [_Z14PDH2D_baselineP10hist_entryP8atomdescd_param_1];
	ld.param.f64 	%fd1, [_Z14PDH2D_baselineP10hist_entryP8atomdescd_param_2];
	mov.u32 	%r3, %ctaid.x;
	mov.u32 	%r4, %ntid.x;
	mov.u32 	%r5, %tid.x;
	mad.lo.s32 	%r1, %r3, %r4, %r5;
	mov.u32 	%r6, %ctaid.y;
	mov.u32 	%r7, %ntid.y;
	mov.u32 	%r8, %tid.y;
	mad.lo.s32 	%r2, %r6, %r7, %r8;
	setp.ge.s32 	%p1, %r1, %r2;
	@%p1 bra 	$L__BB1_2;
	add.u64 	%rd3, %SP, 0;
	add.u64 	%rd4, %SPL, 0;
	cvta.to.global.u64 	%rd5, %rd2;
	cvta.to.global.u64 	%rd6, %rd1;
	mul.wide.s32 	%rd7, %r1, 24;
	add.s64 	%rd8, %rd5, %rd7;
	ld.global.f64 	%fd2, [%rd8];
	mul.wide.u32 	%rd9, %r2, 24;
	add.s64 	%rd10, %rd5, %rd9;
	ld.global.f64 	%fd3, [%rd10];
	ld.global.f64 	%fd4, [%rd8+8];
	ld.global.f64 	%fd5, [%rd10+8];
	ld.global.f64 	%fd6, [%rd8+16];
	ld.global.f64 	%fd7, [%rd10+16];
	sub.f64 	%fd8, %fd2, %fd3;
	sub.f64 	%fd9, %fd4, %fd5;
	mul.f64 	%fd10, %fd9, %fd9;
	fma.rn.f64 	%fd11, %fd8, %fd8, %fd10;
	sub.f64 	%fd12, %fd6, %fd7;
	fma.rn.f64 	%fd13, %fd12, %fd12, %fd11;
	sqrt.rn.f64 	%fd14, %fd13;
	div.rn.f64 	%fd15, %fd14, %fd1;
	cvt.rzi.s32.f64 	%r9, %fd15;
	mul.wide.s32 	%rd11, %r9, 8;
	add.s64 	%rd12, %rd6, %rd11;
	ld.global.u64 	%rd13, [%rd12];
	add.s64 	%rd14, %rd13, 1;
	st.global.u64 	[%rd12], %rd14;
	st.local.v2.u32 	[%rd4], {%r1, %r2};
	st.local.u32 	[%rd4+8], %r9;
	st.local.f64 	[%rd4+16], %fd14;
	mov.u64 	%rd15, $str;
	cvta.global.u64 	%rd16, %rd15;
	{ // callseq 0, 0
	.param .b64 param0;
	st.param.b64 	[param0], %rd16;
	.param .b64 param1;
	st.param.b64 	[param1], %rd3;
	.param .b32 retval0;
	call.uni (retval0), 
	vprintf, 
	(
	param0, 
	param1
	);
	ld.param.b32 	%r10, [retval0];
	} // callseq 0
$L__BB1_2:
	bar.sync 	0;
	ret;

}


// ===== COMPILED SASS (sm_100) =====

	.target	sm_100

	.elftype	@"ET_EXEC"


//--------------------- .note.nv.tkinfo           --------------------------
	.section	.note.nv.tkinfo,"",@"SHT_NOTE"
	.sectionflags	@"SHF_NOTE_NV_TKINFO"
	.tkinfo
        /*0018*/ 	.word	0x00000002
        /*0030*/ 	.string	""
        /*0030*/ 	.string	"ptxas"
        /*0030*/ 	.string	"Cuda compilation tools, release 13.0, V13.0.88"
        /*0030*/ 	.string	"Build cuda_13.0.r13.0/compiler.36424714_0"
        /*0030*/ 	.string	"-arch sm_100 -m 64 "



//--------------------- .note.nv.cuinfo           --------------------------
	.section	.note.nv.cuinfo,"",@"SHT_NOTE"
	.sectionflags	@"SHF_NOTE_NV_CUINFO"
        /*0018*/ 	.short	0x0002
        /*001a*/ 	.short	0x0064
        /*001c*/ 	.short	0x0082
	.zero		2


//--------------------- .nv.info                  --------------------------
	.section	.nv.info,"",@"SHT_CUDA_INFO"
	.align	4


	//----- nvinfo : EIATTR_REGCOUNT
	.align		4
        /*0000*/ 	.byte	0x04, 0x2f
        /*0002*/ 	.short	(.L_2 - .L_1)
	.align		4
.L_1:
        /*0004*/ 	.word	index@(_Z12PDH_baselineP10hist_entryP8atomdescdi)
        /*0008*/ 	.word	0x00000026


	//----- nvinfo : EIATTR_FRAME_SIZE
	.align		4
.L_2:
        /*000c*/ 	.byte	0x04, 0x11
        /*000e*/ 	.short	(.L_4 - .L_3)
	.align		4
.L_3:
        /*0010*/ 	.word	index@($__internal_3_$__cuda_sm20_dsqrt_rn_f64_mediumpath_v1)
        /*0014*/ 	.word	0x00000000


	//----- nvinfo : EIATTR_FRAME_SIZE
	.align		4
.L_4:
        /*0018*/ 	.byte	0x04, 0x11
        /*001a*/ 	.short	(.L_6 - .L_5)
	.align		4
.L_5:
        /*001c*/ 	.word	index@($__internal_2_$__cuda_sm20_div_rn_f64_full)
        /*0020*/ 	.word	0x00000000


	//----- nvinfo : EIATTR_FRAME_SIZE
	.align		4
.L_6:
        /*0024*/ 	.byte	0x04, 0x11
        /*0026*/ 	.short	(.L_8 - .L_7)
	.align		4
.L_7:
        /*0028*/ 	.word	index@(_Z12PDH_baselineP10hist_entryP8atomdescdi)
        /*002c*/ 	.word	0x00000000


	//----- nvinfo : EIATTR_REGCOUNT
	.align		4
.L_8:
        /*0030*/ 	.byte	0x04, 0x2f
        /*0032*/ 	.short	(.L_10 - .L_9)
	.align		4
.L_9:
        /*0034*/ 	.word	index@(_Z14PDH2D_baselineP10hist_entryP8atomdescd)
        /*0038*/ 	.word	0x0000001d


	//----- nvinfo : EIATTR_FRAME_SIZE
	.align		4
.L_10:
        /*003c*/ 	.byte	0x04, 0x11
        /*003e*/ 	.short	(.L_12 - .L_11)
	.align		4
.L_11:
        /*0040*/ 	.word	index@($__internal_1_$__cuda_sm20_dsqrt_rn_f64_mediumpath_v1)
        /*0044*/ 	.word	0x00000018


	//----- nvinfo : EIATTR_FRAME_SIZE
	.align		4
.L_12:
        /*0048*/ 	.byte	0x04, 0x11
        /*004a*/ 	.short	(.L_14 - .L_13)
	.align		4
.L_13:
        /*004c*/ 	.word	index@($__internal_0_$__cuda_sm20_div_rn_f64_full)
        /*0050*/ 	.word	0x00000018


	//----- nvinfo : EIATTR_FRAME_SIZE
	.align		4
.L_14:
        /*0054*/ 	.byte	0x04, 0x11
        /*0056*/ 	.short	(.L_16 - .L_15)
	.align		4
.L_15:
        /*0058*/ 	.word	index@(_Z14PDH2D_baselineP10hist_entryP8atomdescd)
        /*005c*/ 	.word	0x00000018


	//----- nvinfo : EIATTR_MIN_STACK_SIZE
	.align		4
.L_16:
        /*0060*/ 	.byte	0x04, 0x12
        /*0062*/ 	.short	(.L_18 - .L_17)
	.align		4
.L_17:
        /*0064*/ 	.word	index@(_Z14PDH2D_baselineP10hist_entryP8atomdescd)
        /*0068*/ 	.word	0x00000018


	//----- nvinfo : EIATTR_MIN_STACK_SIZE
	.align		4
.L_18:
        /*006c*/ 	.byte	0x04, 0x12
        /*006e*/ 	.short	(.L_20 - .L_19)
	.align		4
.L_19:
        /*0070*/ 	.word	index@(_Z12PDH_baselineP10hist_entryP8atomdescdi)
        /*0074*/ 	.word	0x00000000
.L_20:


//--------------------- .nv.compat                --------------------------
	.section	.nv.compat,"",@"SHT_CUDA_COMPAT_INFO"
	.align	4
        /*0000*/ 	.byte	0x02, 0x09, 0x00, 0x00, 0x02, 0x02, 0x01, 0x00, 0x02, 0x05, 0x05, 0x00, 0x03, 0x07, 0x01, 0x01
        /*0010*/ 	.byte	0x02, 0x03, 0x00, 0x00, 0x02, 0x06, 0x01, 0x00, 0x04, 0x0b, 0x08, 0x00, 0x01, 0x00, 0x00, 0x00
        /*0020*/ 	.byte	0x00, 0x00, 0x00, 0x00


//--------------------- .nv.info._Z14PDH2D_baselineP10hist_entryP8atomdescd --------------------------
	.section	.nv.info._Z14PDH2D_baselineP10hist_entryP8atomdescd,"",@"SHT_CUDA_INFO"
	.sectionflags	@""
	.align	4


	//----- nvinfo : EIATTR_CUDA_API_VERSION
	.align		4
        /*0000*/ 	.byte	0x04, 0x37
        /*0002*/ 	.short	(.L_22 - .L_21)
.L_21:
        /*0004*/ 	.word	0x00000082


	//----- nvinfo : EIATTR_KPARAM_INFO
	.align		4
.L_22:
        /*0008*/ 	.byte	0x04, 0x17
        /*000a*/ 	.short	(.L_24 - .L_23)
.L_23:
        /*000c*/ 	.word	0x00000000
        /*0010*/ 	.short	0x0002
        /*0012*/ 	.short	0x0010
        /*0014*/ 	.byte	0x00, 0xf0, 0x21, 0x00


	//----- nvinfo : EIATTR_KPARAM_INFO
	.align		4
.L_24:
        /*0018*/ 	.byte	0x04, 0x17
        /*001a*/ 	.short	(.L_26 - .L_25)
.L_25:
        /*001c*/ 	.word	0x00000000
        /*0020*/ 	.short	0x0001
        /*0022*/ 	.short	0x0008
        /*0024*/ 	.byte	0x00, 0xf5, 0x21, 0x00


	//----- nvinfo : EIATTR_KPARAM_INFO
	.align		4
.L_26:
        /*0028*/ 	.byte	0x04, 0x17
        /*002a*/ 	.short	(.L_28 - .L_27)
.L_27:
        /*002c*/ 	.word	0x00000000
        /*0030*/ 	.short	0x0000
        /*0032*/ 	.short	0x0000
        /*0034*/ 	.byte	0x00, 0xf5, 0x21, 0x00


	//----- nvinfo : EIATTR_SPARSE_MMA_MASK
	.align		4
.L_28:
        /*0038*/ 	.byte	0x03, 0x50
        /*003a*/ 	.short	0x0000


	//----- nvinfo : EIATTR_MAXREG_COUNT
	.align		4
        /*003c*/ 	.byte	0x03, 0x1b
        /*003e*/ 	.short	0x00ff


	//----- nvinfo : EIATTR_NUM_BARRIERS
	.align		4
        /*0040*/ 	.byte	0x02, 0x4c
        /*0042*/ 	.byte	0x01
	.zero		1


	//----- nvinfo : EIATTR_EXTERNS
	.align		4
        /*0044*/ 	.byte	0x04, 0x0f
        /*0046*/ 	.short	(.L_30 - .L_29)


	//   ....[0]....
	.align		4
.L_29:
        /*0048*/ 	.word	index@(vprintf)


	//----- nvinfo : EIATTR_MERCURY_ISA_VERSION
	.align		4
.L_30:
        /*004c*/ 	.byte	0x03, 0x5f
        /*004e*/ 	.short	0x0101


	//----- nvinfo : EIATTR_VRC_CTA_INIT_COUNT
	.align		4
        /*0050*/ 	.byte	0x02, 0x4a
	.zero		1
	.zero		1


	//----- nvinfo : EIATTR_SYSCALL_OFFSETS
	.align		4
        /*0054*/ 	.byte	0x04, 0x46
        /*0056*/ 	.short	(.L_32 - .L_31)


	//   ....[0]....
.L_31:
        /*0058*/ 	.word	0x000006a0


	//----- nvinfo : EIATTR_EXIT_INSTR_OFFSETS
	.align		4
.L_32:
        /*005c*/ 	.byte	0x04, 0x1c
        /*005e*/ 	.short	(.L_34 - .L_33)


	//   ....[0]....
.L_33:
        /*0060*/ 	.word	0x000006d0


	//----- nvinfo : EIATTR_CRS_STACK_SIZE
	.align		4
.L_34:
        /*0064*/ 	.byte	0x04, 0x1e
        /*0066*/ 	.short	(.L_36 - .L_35)
.L_35:
        /*0068*/ 	.word	0x00000000


	//----- nvinfo : EIATTR_CBANK_PARAM_SIZE
	.align		4
.L_36:
        /*006c*/ 	.byte	0x03, 0x19
        /*006e*/ 	.short	0x0018


	//----- nvinfo : EIATTR_PARAM_CBANK
	.align		4
        /*0070*/ 	.byte	0x04, 0x0a
        /*0072*/ 	.short	(.L_38 - .L_37)
	.align		4
.L_37:
        /*0074*/ 	.word	index@(.nv.constant0._Z14PDH2D_baselineP10hist_entryP8atomdescd)
        /*0078*/ 	.short	0x0380
        /*007a*/ 	.short	0x0018


	//----- nvinfo : EIATTR_SW_WAR
	.align		4
.L_38:
        /*007c*/ 	.byte	0x04, 0x36
        /*007e*/ 	.short	(.L_40 - .L_39)
.L_39:
        /*0080*/ 	.word	0x00000008
.L_40:


//--------------------- .nv.info._Z12PDH_baselineP10hist_entryP8atomdescdi --------------------------
	.section	.nv.info._Z12PDH_baselineP10hist_entryP8atomdescdi,"",@"SHT_CUDA_INFO"
	.sectionflags	@""
	.align	4


	//----- nvinfo : EIATTR_CUDA_API_VERSION
	.align		4
        /*0000*/ 	.byte	0x04, 0x37
        /*0002*/ 	.short	(.L_42 - .L_41)
.L_41:
        /*0004*/ 	.word	0x00000082


	//----- nvinfo : EIATTR_KPARAM_INFO
	.align		4
.L_42:
        /*0008*/ 	.byte	0x04, 0x17
        /*000a*/ 	.short	(.L_44 - .L_43)
.L_43:
        /*000c*/ 	.word	0x00000000
        /*0010*/ 	.short	0x0003
        /*0012*/ 	.short	0x0018
        /*0014*/ 	.byte	0x00, 0xf0, 0x11, 0x00


	//----- nvinfo : EIATTR_KPARAM_INFO
	.align		4
.L_44:
        /*0018*/ 	.byte	0x04, 0x17
        /*001a*/ 	.short	(.L_46 - .L_45)
.L_45:
        /*001c*/ 	.word	0x00000000
        /*0020*/ 	.short	0x0002
        /*0022*/ 	.short	0x0010
        /*0024*/ 	.byte	0x00, 0xf0, 0x21, 0x00


	//----- nvinfo : EIATTR_KPARAM_INFO
	.align		4
.L_46:
        /*0028*/ 	.byte	0x04, 0x17
        /*002a*/ 	.short	(.L_48 - .L_47)
.L_47:
        /*002c*/ 	.word	0x00000000
        /*0030*/ 	.short	0x0001
        /*0032*/ 	.short	0x0008
        /*0034*/ 	.byte	0x00, 0xf5, 0x21, 0x00


	//----- nvinfo : EIATTR_KPARAM_INFO
	.align		4
.L_48:
        /*0038*/ 	.byte	0x04, 0x17
        /*003a*/ 	.short	(.L_50 - .L_49)
.L_49:
        /*003c*/ 	.word	0x00000000
        /*0040*/ 	.short	0x0000
        /*0042*/ 	.short	0x0000
        /*0044*/ 	.byte	0x00, 0xf5, 0x21, 0x00


	//----- nvinfo : EIATTR_SPARSE_MMA_MASK
	.align		4
.L_50:
        /*0048*/ 	.byte	0x03, 0x50
        /*004a*/ 	.short	0x0000


	//----- nvinfo : EIATTR_MAXREG_COUNT
	.align		4
        /*004c*/ 	.byte	0x03, 0x1b
        /*004e*/ 	.short	0x00ff


	//----- nvinfo : EIATTR_MERCURY_ISA_VERSION
	.align		4
        /*0050*/ 	.byte	0x03, 0x5f
        /*0052*/ 	.short	0x0101


	//----- nvinfo : EIATTR_VRC_CTA_INIT_COUNT
	.align		4
        /*0054*/ 	.byte	0x02, 0x4a
	.zero		1
	.zero		1


	//----- nvinfo : EIATTR_EXIT_INSTR_OFFSETS
	.align		4
        /*0058*/ 	.byte	0x04, 0x1c
        /*005a*/ 	.short	(.L_52 - .L_51)


	//   ....[0]....
.L_51:
        /*005c*/ 	.word	0x00000090


	//   ....[1]....
        /*0060*/ 	.word	0x00001240


	//   ....[2]....
        /*0064*/ 	.word	0x00001b70


	//   ....[3]....
        /*0068*/ 	.word	0x00001ff0


	//----- nvinfo : EIATTR_CRS_STACK_SIZE
	.align		4
.L_52:
        /*006c*/ 	.byte	0x04, 0x1e
        /*006e*/ 	.short	(.L_54 - .L_53)
.L_53:
        /*0070*/ 	.word	0x00000000


	//----- nvinfo : EIATTR_CBANK_PARAM_SIZE
	.align		4
.L_54:
        /*0074*/ 	.byte	0x03, 0x19
        /*0076*/ 	.short	0x001c


	//----- nvinfo : EIATTR_PARAM_CBANK
	.align		4
        /*0078*/ 	.byte	0x04, 0x0a
        /*007a*/ 	.short	(.L_56 - .L_55)
	.align		4
.L_55:
        /*007c*/ 	.word	index@(.nv.constant0._Z12PDH_baselineP10hist_entryP8atomdescdi)
        /*0080*/ 	.short	0x0380
        /*0082*/ 	.short	0x001c


	//----- nvinfo : EIATTR_SW_WAR
	.align		4
.L_56:
        /*0084*/ 	.byte	0x04, 0x36
        /*0086*/ 	.short	(.L_58 - .L_57)
.L_57:
        /*0088*/ 	.word	0x00000008
.L_58:


//--------------------- .nv.callgraph             --------------------------
	.section	.nv.callgraph,"",@"SHT_CUDA_CALLGRAPH"
	.align	4
	.sectionentsize	8
	.align		4
        /*0000*/ 	.word	0x00000000
	.align		4
        /*0004*/ 	.word	0xffffffff
	.align		4
        /*0008*/ 	.word	index@(_Z14PDH2D_baselineP10hist_entryP8atomdescd)
	.align		4
        /*000c*/ 	.word	index@(vprintf)
	.align		4
        /*0010*/ 	.word	0x00000000
	.align		4
        /*0014*/ 	.word	0xfffffffe
	.align		4
        /*0018*/ 	.word	0x00000000
	.align		4
        /*001c*/ 	.word	0xfffffffd
	.align		4
        /*0020*/ 	.word	0x00000000
	.align		4
        /*0024*/ 	.word	0xfffffffc


//--------------------- .nv.constant4             --------------------------
	.section	.nv.constant4,"a",@progbits
	.align	8
	.align		8
.nv.constant4:
        /*0000*/ 	.dword	vprintf
	.align		8
        /*0008*/ 	.dword	$str


//--------------------- .text._Z14PDH2D_baselineP10hist_entryP8atomdescd --------------------------
	.section	.text._Z14PDH2D_baselineP10hist_entryP8atomdescd,"ax",@progbits
	.align	128
        .global         _Z14PDH2D_baselineP10hist_entryP8atomdescd
        .type           _Z14PDH2D_baselineP10hist_entryP8atomdescd,@function
        .size           _Z14PDH2D_baselineP10hist_entryP8atomdescd,(.L_x_60 - _Z14PDH2D_baselineP10hist_entryP8atomdescd)
        .other          _Z14PDH2D_baselineP10hist_entryP8atomdescd,@"STO_CUDA_ENTRY STV_DEFAULT"
_Z14PDH2D_baselineP10hist_entryP8atomdescd:
.text._Z14PDH2D_baselineP10hist_entryP8atomdescd:
[----:B------:R-:W0:Y:S01]  /*0000*/  LDC R1, c[0x0][0x37c] ;  /* 0x0000df00ff017b82 */ /* 0x000e220000000800 */
[----:B------:R-:W1:Y:S01]  /*0010*/  S2R R3, SR_TID.X ;  /* 0x0000000000037919 */ /* 0x000e620000002100 */
[----:B------:R-:W2:Y:S06]  /*0020*/  LDCU UR5, c[0x0][0x2fc] ;  /* 0x00005f80ff0577ac */ /* 0x000eac0008000800 */
[----:B------:R-:W1:Y:S01]  /*0030*/  LDC R8, c[0x0][0x360] ;  /* 0x0000d800ff087b82 */ /* 0x000e620000000800 */
[----:B0-----:R-:W-:Y:S01]  /*0040*/  VIADD R1, R1, 0xffffffe8 ;  /* 0xffffffe801017836 */ /* 0x001fe20000000000 */
[----:B------:R-:W0:Y:S01]  /*0050*/  S2R R0, SR_TID.Y ;  /* 0x0000000000007919 */ /* 0x000e220000002200 */
[----:B------:R-:W3:Y:S05]  /*0060*/  LDCU UR4, c[0x0][0x2f8] ;  /* 0x00005f00ff0477ac */ /* 0x000eea0008000800 */
[----:B------:R-:W1:Y:S08]  /*0070*/  S2UR UR6, SR_CTAID.X ;  /* 0x00000000000679c3 */ /* 0x000e700000002500 */
[----:B------:R-:W0:Y:S01]  /*0080*/  S2UR UR7, SR_CTAID.Y ;  /* 0x00000000000779c3 */ /* 0x000e220000002600 */
[----:B---3--:R-:W-:-:S07]  /*0090*/  IADD3 R6, P1, PT, R1, UR4, RZ ;  /* 0x0000000401067c10 */ /* 0x008fce000ff3e0ff */
[----:B------:R-:W0:Y:S01]  /*00a0*/  LDC R9, c[0x0][0x364] ;  /* 0x0000d900ff097b82 */ /* 0x000e220000000800 */
[----:B--2---:R-:W-:Y:S02]  /*00b0*/  IMAD.X R7, RZ, RZ, UR5, P1 ;  /* 0x00000005ff077e24 */ /* 0x004fe400088e06ff */
[----:B-1----:R-:W-:Y:S02]  /*00c0*/  IMAD R8, R8, UR6, R3 ;  /* 0x0000000608087c24 */ /* 0x002fe4000f8e0203 */
[----:B0-----:R-:W-:-:S05]  /*00d0*/  IMAD R9, R9, UR7, R0 ;  /* 0x0000000709097c24 */ /* 0x001fca000f8e0200 */
[----:B------:R-:W-:-:S13]  /*00e0*/  ISETP.GE.AND P0, PT, R8, R9, PT ;  /* 0x000000090800720c */ /* 0x000fda0003f06270 */
[----:B------:R-:W-:Y:S05]  /*00f0*/  @P0 BRA `(.L_x_0) ;  /* 0x00000004006c0947 */ /* 0x000fea0003800000 */
[----:B------:R-:W0:Y:S08]  /*0100*/  LDC.64 R16, c[0x0][0x358] ;  /* 0x0000d600ff107b82 */ /* 0x000e300000000a00 */
[----:B------:R-:W1:Y:S01]  /*0110*/  LDC.64 R12, c[0x0][0x388] ;  /* 0x0000e200ff0c7b82 */ /* 0x000e620000000a00 */
[----:B0-----:R-:W-:Y:S02]  /*0120*/  R2UR UR8, R16 ;  /* 0x00000000100872ca */ /* 0x001fe400000e0000 */
[----:B------:R-:W-:-:S02]  /*0130*/  R2UR UR9, R17 ;  /* 0x00000000110972ca */ /* 0x000fc400000e0000 */
[----:B------:R-:W-:Y:S02]  /*0140*/  R2UR UR10, R16 ;  /* 0x00000000100a72ca */ /* 0x000fe400000e0000 */
[C---:B------:R-:W-:Y:S01]  /*0150*/  R2UR UR11, R17.reuse ;  /* 0x00000000110b72ca */ /* 0x040fe200000e0000 */
[--C-:B-1----:R-:W-:Y:S01]  /*0160*/  IMAD.WIDE R2, R8, 0x18, R12.reuse ;  /* 0x0000001808027825 */ /* 0x102fe200078e020c */
[C---:B------:R-:W-:Y:S02]  /*0170*/  R2UR UR4, R16.reuse ;  /* 0x00000000100472ca */ /* 0x040fe400000e0000 */
[----:B------:R-:W-:Y:S01]  /*0180*/  R2UR UR5, R17 ;  /* 0x00000000110572ca */ /* 0x000fe200000e0000 */
[----:B------:R-:W-:Y:S01]  /*0190*/  IMAD.WIDE.U32 R12, R9, 0x18, R12 ;  /* 0x00000018090c7825 */ /* 0x000fe200078e000c */
[----:B------:R-:W-:Y:S02]  /*01a0*/  R2UR UR6, R16 ;  /* 0x00000000100672ca */ /* 0x000fe400000e0000 */
[----:B------:R-:W-:Y:S01]  /*01b0*/  R2UR UR7, R17 ;  /* 0x00000000110772ca */ /* 0x000fe200000e0000 */
[----:B------:R-:W2:Y:S04]  /*01c0*/  LDG.E.64 R14, desc[UR8][R2.64+0x8] ;  /* 0x00000808020e7981 */ /* 0x000ea8000c1e1b00 */
[----:B------:R-:W2:Y:S04]  /*01d0*/  LDG.E.64 R18, desc[UR10][R12.64+0x8] ;  /* 0x0000080a0c127981 */ /* 0x000ea8000c1e1b00 */
[----:B------:R-:W3:Y:S04]  /*01e0*/  LDG.E.64 R4, desc[UR4][R2.64] ;  /* 0x0000000402047981 */ /* 0x000ee8000c1e1b00 */
[----:B------:R-:W3:Y:S04]  /*01f0*/  LDG.E.64 R10, desc[UR6][R12.64] ;  /* 0x000000060c0a7981 */ /* 0x000ee8000c1e1b00 */
[----:B------:R0:W4:Y:S04]  /*0200*/  LDG.E.64 R20, desc[UR8][R2.64+0x10] ;  /* 0x0000100802147981 */ /* 0x000128000c1e1b00 */
[----:B------:R-:W4:Y:S01]  /*0210*/  LDG.E.64 R22, desc[UR10][R12.64+0x10] ;  /* 0x0000100a0c167981 */ /* 0x000f22000c1e1b00 */
[----:B------:R-:W-:Y:S01]  /*0220*/  BSSY.RECONVERGENT B0, `(.L_x_1) ;  /* 0x000001b000007945 */ /* 0x000fe20003800200 */
[----:B0-----:R-:W-:-:S02]  /*0230*/  IMAD.MOV.U32 R2, RZ, RZ, 0x0 ;  /* 0x00000000ff027424 */ /* 0x001fc400078e00ff */
[----:B------:R-:W-:Y:S01]  /*0240*/  IMAD.MOV.U32 R3, RZ, RZ, 0x3fd80000 ;  /* 0x3fd80000ff037424 */ /* 0x000fe200078e00ff */
[----:B--2---:R-:W-:Y:S02]  /*0250*/  DADD R14, R14, -R18 ;  /* 0x000000000e0e7229 */ /* 0x004fe40000000812 */
[----:B---3--:R-:W-:-:S06]  /*0260*/  DADD R4, R4, -R10 ;  /* 0x0000000004047229 */ /* 0x008fcc000000080a */
[----:B------:R-:W-:Y:S02]  /*0270*/  DMUL R14, R14, R14 ;  /* 0x0000000e0e0e7228 */ /* 0x000fe40000000000 */
[----:B----4-:R-:W-:-:S06]  /*0280*/  DADD R20, R20, -R22 ;  /* 0x0000000014147229 */ /* 0x010fcc0000000816 */
[----:B------:R-:W-:-:S08]  /*0290*/  DFMA R10, R4, R4, R14 ;  /* 0x00000004040a722b */ /* 0x000fd0000000000e */
[----:B------:R-:W-:-:S06]  /*02a0*/  DFMA R10, R20, R20, R10 ;  /* 0x00000014140a722b */ /* 0x000fcc000000000a */
[----:B------:R-:W0:Y:S04]  /*02b0*/  MUFU.RSQ64H R5, R11 ;  /* 0x0000000b00057308 */ /* 0x000e280000001c00 */
[----:B------:R-:W-:-:S05]  /*02c0*/  VIADD R4, R11, 0xfcb00000 ;  /* 0xfcb000000b047836 */ /* 0x000fca0000000000 */
[----:B------:R-:W-:Y:S01]  /*02d0*/  ISETP.GE.U32.AND P0, PT, R4, 0x7ca00000, PT ;  /* 0x7ca000000400780c */ /* 0x000fe20003f06070 */
[----:B0-----:R-:W-:-:S08]  /*02e0*/  DMUL R14, R4, R4 ;  /* 0x00000004040e7228 */ /* 0x001fd00000000000 */
[----:B------:R-:W-:-:S08]  /*02f0*/  DFMA R14, R10, -R14, 1 ;  /* 0x3ff000000a0e742b */ /* 0x000fd0000000080e */
[----:B------:R-:W-:Y:S02]  /*0300*/  DFMA R2, R14, R2, 0.5 ;  /* 0x3fe000000e02742b */ /* 0x000fe40000000002 */
[----:B------:R-:W-:-:S08]  /*0310*/  DMUL R14, R4, R14 ;  /* 0x0000000e040e7228 */ /* 0x000fd00000000000 */
[----:B------:R-:W-:-:S08]  /*0320*/  DFMA R14, R2, R14, R4 ;  /* 0x0000000e020e722b */ /* 0x000fd00000000004 */
[----:B------:R-:W-:Y:S02]  /*0330*/  DMUL R12, R10, R14 ;  /* 0x0000000e0a0c7228 */ /* 0x000fe40000000000 */
[----:B------:R-:W-:Y:S02]  /*0340*/  VIADD R21, R15, 0xfff00000 ;  /* 0xfff000000f157836 */ /* 0x000fe40000000000 */
[----:B------:R-:W-:-:S04]  /*0350*/  IMAD.MOV.U32 R20, RZ, RZ, R14 ;  /* 0x000000ffff147224 */ /* 0x000fc800078e000e */
[----:B------:R-:W-:-:S08]  /*0360*/  DFMA R18, R12, -R12, R10 ;  /* 0x8000000c0c12722b */ /* 0x000fd0000000000a */
[----:B------:R-:W-:Y:S01]  /*0370*/  DFMA R2, R18, R20, R12 ;  /* 0x000000141202722b */ /* 0x000fe2000000000c */
[----:B------:R-:W-:Y:S10]  /*0380*/  @!P0 BRA `(.L_x_2) ;  /* 0x0000000000108947 */ /* 0x000ff40003800000 */
[----:B------:R-:W-:-:S07]  /*0390*/  MOV R0, 0x3b0 ;  /* 0x000003b000007802 */ /* 0x000fce0000000f00 */
[----:B------:R-:W-:Y:S05]  /*03a0*/  CALL.REL.NOINC `($__internal_1_$__cuda_sm20_dsqrt_rn_f64_mediumpath_v1) ;  /* 0x00000008002c7944 */ /* 0x000fea0003c00000 */
[----:B------:R-:W-:Y:S02]  /*03b0*/  IMAD.MOV.U32 R2, RZ, RZ, R4 ;  /* 0x000000ffff027224 */ /* 0x000fe400078e0004 */
[----:B------:R-:W-:-:S07]  /*03c0*/  IMAD.MOV.U32 R3, RZ, RZ, R5 ;  /* 0x000000ffff037224 */ /* 0x000fce00078e0005 */
.L_x_2:
[----:B------:R-:W-:Y:S05]  /*03d0*/  BSYNC.RECONVERGENT B0 ;  /* 0x0000000000007941 */ /* 0x000fea0003800200 */
.L_x_1:
[----:B------:R-:W0:Y:S01]  /*03e0*/  LDCU UR4, c[0x0][0x394] ;  /* 0x00007280ff0477ac */ /* 0x000e220008000800 */
[----:B------:R-:W1:Y:S01]  /*03f0*/  LDC.64 R12, c[0x0][0x390] ;  /* 0x0000e400ff0c7b82 */ /* 0x000e620000000a00 */
[----:B------:R-:W-:Y:S01]  /*0400*/  IMAD.MOV.U32 R4, RZ, RZ, 0x1 ;  /* 0x00000001ff047424 */ /* 0x000fe200078e00ff */
[----:B------:R-:W-:Y:S01]  /*0410*/  FSETP.GEU.AND P1, PT, |R3|, 6.5827683646048100446e-37, PT ;  /* 0x036000000300780b */ /* 0x000fe20003f2e200 */
[----:B------:R-:W-:Y:S01]  /*0420*/  BSSY.RECONVERGENT B0, `(.L_x_3) ;  /* 0x0000013000007945 */ /* 0x000fe20003800200 */
[----:B0-----:R-:W1:Y:S03]  /*0430*/  MUFU.RCP64H R5, UR4 ;  /* 0x0000000400057d08 */ /* 0x001e660008001800 */
[----:B-1----:R-:W-:-:S08]  /*0440*/  DFMA R10, R4, -R12, 1 ;  /* 0x3ff00000040a742b */ /* 0x002fd0000000080c */
[----:B------:R-:W-:-:S08]  /*0450*/  DFMA R10, R10, R10, R10 ;  /* 0x0000000a0a0a722b */ /* 0x000fd0000000000a */
[----:B------:R-:W-:-:S08]  /*0460*/  DFMA R10, R4, R10, R4 ;  /* 0x0000000a040a722b */ /* 0x000fd00000000004 */
[----:B------:R-:W-:-:S08]  /*0470*/  DFMA R4, R10, -R12, 1 ;  /* 0x3ff000000a04742b */ /* 0x000fd0000000080c */
[----:B------:R-:W-:-:S08]  /*0480*/  DFMA R4, R10, R4, R10 ;  /* 0x000000040a04722b */ /* 0x000fd0000000000a */
[----:B------:R-:W-:-:S08]  /*0490*/  DMUL R10, R4, R2 ;  /* 0x00000002040a7228 */ /* 0x000fd00000000000 */
[----:B------:R-:W-:-:S08]  /*04a0*/  DFMA R12, R10, -R12, R2 ;  /* 0x8000000c0a0c722b */ /* 0x000fd00000000002 */
[----:B------:R-:W-:-:S10]  /*04b0*/  DFMA R4, R4, R12, R10 ;  /* 0x0000000c0404722b */ /* 0x000fd4000000000a */
[----:B------:R-:W-:-:S05]  /*04c0*/  FFMA R0, RZ, UR4, R5 ;  /* 0x00000004ff007c23 */ /* 0x000fca0008000005 */
[----:B------:R-:W-:-:S13]  /*04d0*/  FSETP.GT.AND P0, PT, |R0|, 1.469367938527859385e-39, PT ;  /* 0x001000000000780b */ /* 0x000fda0003f04200 */
[----:B------:R-:W-:Y:S05]  /*04e0*/  @P0 BRA P1, `(.L_x_4) ;  /* 0x0000000000180947 */ /* 0x000fea0000800000 */
[----:B------:R-:W-:Y:S01]  /*04f0*/  IMAD.MOV.U32 R10, RZ, RZ, R2 ;  /* 0x000000ffff0a7224 */ /* 0x000fe200078e0002 */
[----:B------:R-:W-:Y:S01]  /*0500*/  MOV R4, 0x530 ;  /* 0x0000053000047802 */ /* 0x000fe20000000f00 */
[----:B------:R-:W-:-:S07]  /*0510*/  IMAD.MOV.U32 R11, RZ, RZ, R3 ;  /* 0x000000ffff0b7224 */ /* 0x000fce00078e0003 */
[----:B------:R-:W-:Y:S05]  /*0520*/  CALL.REL.NOINC `($__internal_0_$__cuda_sm20_div_rn_f64_full) ;  /* 0x00000000006c7944 */ /* 0x000fea0003c00000 */
[----:B------:R-:W-:Y:S02]  /*0530*/  IMAD.MOV.U32 R4, RZ, RZ, R20 ;  /* 0x000000ffff047224 */ /* 0x000fe400078e0014 */
[----:B------:R-:W-:-:S07]  /*0540*/  IMAD.MOV.U32 R5, RZ, RZ, R21 ;  /* 0x000000ffff057224 */ /* 0x000fce00078e0015 */
.L_x_4:
[----:B------:R-:W-:Y:S05]  /*0550*/  BSYNC.RECONVERGENT B0 ;  /* 0x0000000000007941 */ /* 0x000fea0003800200 */
.L_x_3:
[----:B------:R-:W0:Y:S01]  /*0560*/  LDC.64 R10, c[0x0][0x380] ;  /* 0x0000e000ff0a7b82 */ /* 0x000e220000000a00 */
[----:B------:R-:W0:Y:S01]  /*0570*/  F2I.F64.TRUNC R0, R4 ;  /* 0x0000000400007311 */ /* 0x000e22000030d100 */
[----:B------:R-:W-:Y:S02]  /*0580*/  R2UR UR4, R16 ;  /* 0x00000000100472ca */ /* 0x000fe400000e0000 */
[----:B------:R-:W-:Y:S01]  /*0590*/  R2UR UR5, R17 ;  /* 0x00000000110572ca */ /* 0x000fe200000e0000 */
[----:B0-----:R-:W-:-:S12]  /*05a0*/  IMAD.WIDE R10, R0, 0x8, R10 ;  /* 0x00000008000a7825 */ /* 0x001fd800078e020a */
[----:B------:R-:W2:Y:S01]  /*05b0*/  LDG.E.64 R12, desc[UR4][R10.64] ;  /* 0x000000040a0c7981 */ /* 0x000ea2000c1e1b00 */
[----:B------:R-:W-:Y:S01]  /*05c0*/  R2UR UR6, R16 ;  /* 0x00000000100672ca */ /* 0x000fe200000e0000 */
[----:B------:R-:W0:Y:S01]  /*05d0*/  LDCU.64 UR4, c[0x4][0x8] ;  /* 0x01000100ff0477ac */ /* 0x000e220008000a00 */
[----:B------:R-:W-:Y:S01]  /*05e0*/  R2UR UR7, R17 ;  /* 0x00000000110772ca */ /* 0x000fe200000e0000 */
[----:B------:R1:W-:Y:S04]  /*05f0*/  STL.64 [R1], R8 ;  /* 0x0000000801007387 */ /* 0x0003e80000100a00 */
[----:B------:R1:W-:Y:S04]  /*0600*/  STL.64 [R1+0x10], R2 ;  /* 0x0000100201007387 */ /* 0x0003e80000100a00 */
[----:B------:R1:W-:Y:S01]  /*0610*/  STL [R1+0x8], R0 ;  /* 0x0000080001007387 */ /* 0x0003e20000100800 */
[----:B0-----:R-:W-:-:S02]  /*0620*/  IMAD.U32 R4, RZ, RZ, UR4 ;  /* 0x00000004ff047e24 */ /* 0x001fc4000f8e00ff */
[----:B------:R-:W-:Y:S01]  /*0630*/  IMAD.U32 R5, RZ, RZ, UR5 ;  /* 0x00000005ff057e24 */ /* 0x000fe2000f8e00ff */
[----:B--2---:R-:W-:Y:S02]  /*0640*/  IADD3 R14, P0, PT, R12, 0x1, RZ ;  /* 0x000000010c0e7810 */ /* 0x004fe40007f1e0ff */
[----:B------:R-:W-:-:S03]  /*0650*/  MOV R12, 0x0 ;  /* 0x00000000000c7802 */ /* 0x000fc60000000f00 */
[----:B------:R-:W-:-:S03]  /*0660*/  IMAD.X R15, RZ, RZ, R13, P0 ;  /* 0x000000ffff0f7224 */ /* 0x000fc600000e060d */
[----:B------:R-:W0:Y:S02]  /*0670*/  LDC.64 R12, c[0x4][R12] ;  /* 0x010000000c0c7b82 */ /* 0x000e240000000a00 */
[----:B------:R1:W-:Y:S03]  /*0680*/  STG.E.64 desc[UR6][R10.64], R14 ;  /* 0x0000000e0a007986 */ /* 0x0003e6000c101b06 */
[----:B------:R-:W-:-:S07]  /*0690*/  LEPC R20, `(.L_x_0) ;  /* 0x000000001014794e */ /* 0x000fce0000000000 */
[----:B01----:R-:W-:Y:S05]  /*06a0*/  CALL.ABS.NOINC R12 ;  /* 0x000000000c007343 */ /* 0x003fea0003c00000 */
.L_x_0:
[----:B------:R-:W-:Y:S05]  /*06b0*/  WARPSYNC.ALL ;  /* 0x0000000000007948 */ /* 0x000fea0003800000 */
[----:B------:R-:W-:Y:S06]  /*06c0*/  BAR.SYNC.DEFER_BLOCKING 0x0 ;  /* 0x0000000000007b1d */ /* 0x000fec0000010000 */
[----:B------:R-:W-:Y:S05]  /*06d0*/  EXIT ;  /* 0x000000000000794d */ /* 0x000fea0003800000 */
        .weak           $__internal_0_$__cuda_sm20_div_rn_f64_full
        .type           $__internal_0_$__cuda_sm20_div_rn_f64_full,@function
        .size           $__internal_0_$__cuda_sm20_div_rn_f64_full,($__internal_1_$__cuda_sm20_dsqrt_rn_f64_mediumpath_v1 - $__internal_0_$__cuda_sm20_div_rn_f64_full)
$__internal_0_$__cuda_sm20_div_rn_f64_full:
[----:B------:R-:W0:Y:S01]  /*06e0*/  LDC.64 R14, c[0x0][0x390] ;  /* 0x0000e400ff0e7b82 */ /* 0x000e220000000a00 */
[----:B------:R-:W-:Y:S01]  /*06f0*/  IMAD.MOV.U32 R22, RZ, RZ, 0x1 ;  /* 0x00000001ff167424 */ /* 0x000fe200078e00ff */
[C---:B------:R-:W-:Y:S01]  /*0700*/  FSETP.GEU.AND P2, PT, |R11|.reuse, 1.469367938527859385e-39, PT ;  /* 0x001000000b00780b */ /* 0x040fe20003f4e200 */
[----:B------:R-:W-:Y:S01]  /*0710*/  IMAD.MOV.U32 R0, RZ, RZ, 0x1ca00000 ;  /* 0x1ca00000ff007424 */ /* 0x000fe200078e00ff */
[----:B------:R-:W-:Y:S01]  /*0720*/  LOP3.LUT R5, R11, 0x7ff00000, RZ, 0xc0, !PT ;  /* 0x7ff000000b057812 */ /* 0x000fe200078ec0ff */
[----:B------:R-:W-:Y:S01]  /*0730*/  BSSY.RECONVERGENT B1, `(.L_x_5) ;  /* 0x0000050000017945 */ /* 0x000fe20003800200 */
[C---:B0-----:R-:W-:Y:S02]  /*0740*/  FSETP.GEU.AND P0, PT, |R15|.reuse, 1.469367938527859385e-39, PT ;  /* 0x001000000f00780b */ /* 0x041fe40003f0e200 */
[C---:B------:R-:W-:Y:S02]  /*0750*/  LOP3.LUT R12, R15.reuse, 0x800fffff, RZ, 0xc0, !PT ;  /* 0x800fffff0f0c7812 */ /* 0x040fe400078ec0ff */
[----:B------:R-:W-:-:S02]  /*0760*/  LOP3.LUT R26, R15, 0x7ff00000, RZ, 0xc0, !PT ;  /* 0x7ff000000f1a7812 */ /* 0x000fc400078ec0ff */
[----:B------:R-:W-:Y:S01]  /*0770*/  LOP3.LUT R13, R12, 0x3ff00000, RZ, 0xfc, !PT ;  /* 0x3ff000000c0d7812 */ /* 0x000fe200078efcff */
[----:B------:R-:W-:Y:S01]  /*0780*/  IMAD.MOV.U32 R12, RZ, RZ, R14 ;  /* 0x000000ffff0c7224 */ /* 0x000fe200078e000e */
[----:B------:R-:W-:-:S04]  /*0790*/  ISETP.GE.U32.AND P1, PT, R5, R26, PT ;  /* 0x0000001a0500720c */ /* 0x000fc80003f26070 */
[----:B------:R-:W-:Y:S01]  /*07a0*/  SEL R0, R0, 0x63400000, !P1 ;  /* 0x6340000000007807 */ /* 0x000fe20004800000 */
[----:B------:R-:W0:Y:S03]  /*07b0*/  @!P0 LDC.64 R18, c[0x0][0x390] ;  /* 0x0000e400ff128b82 */ /* 0x000e260000000a00 */
[----:B------:R-:W-:-:S04]  /*07c0*/  @!P2 LOP3.LUT R24, R0, 0x80000000, R11, 0xf8, !PT ;  /* 0x800000000018a812 */ /* 0x000fc800078ef80b */
[----:B------:R-:W-:Y:S01]  /*07d0*/  @!P2 LOP3.LUT R25, R24, 0x100000, RZ, 0xfc, !PT ;  /* 0x001000001819a812 */ /* 0x000fe200078efcff */
[----:B------:R-:W-:Y:S01]  /*07e0*/  @!P2 IMAD.MOV.U32 R24, RZ, RZ, RZ ;  /* 0x000000ffff18a224 */ /* 0x000fe200078e00ff */
[----:B0-----:R-:W-:-:S06]  /*07f0*/  @!P0 DMUL R12, R18, 8.98846567431157953865e+307 ;  /* 0x7fe00000120c8828 */ /* 0x001fcc0000000000 */
[----:B------:R-:W0:Y:S02]  /*0800*/  MUFU.RCP64H R23, R13 ;  /* 0x0000000d00177308 */ /* 0x000e240000001800 */
[----:B0-----:R-:W-:-:S08]  /*0810*/  DFMA R18, R22, -R12, 1 ;  /* 0x3ff000001612742b */ /* 0x001fd0000000080c */
[----:B------:R-:W-:-:S08]  /*0820*/  DFMA R18, R18, R18, R18 ;  /* 0x000000121212722b */ /* 0x000fd00000000012 */
[----:B------:R-:W-:Y:S01]  /*0830*/  DFMA R22, R22, R18, R22 ;  /* 0x000000121616722b */ /* 0x000fe20000000016 */
[----:B------:R-:W-:Y:S01]  /*0840*/  LOP3.LUT R19, R0, 0x800fffff, R11, 0xf8, !PT ;  /* 0x800fffff00137812 */ /* 0x000fe200078ef80b */
[----:B------:R-:W-:-:S06]  /*0850*/  IMAD.MOV.U32 R18, RZ, RZ, R10 ;  /* 0x000000ffff127224 */ /* 0x000fcc00078e000a */
[----:B------:R-:W-:Y:S02]  /*0860*/  DFMA R20, R22, -R12, 1 ;  /* 0x3ff000001614742b */ /* 0x000fe4000000080c */
[----:B------:R-:W-:-:S06]  /*0870*/  @!P2 DFMA R18, R18, 2, -R24 ;  /* 0x400000001212a82b */ /* 0x000fcc0000000818 */
[----:B------:R-:W-:-:S08]  /*0880*/  DFMA R20, R22, R20, R22 ;  /* 0x000000141614722b */ /* 0x000fd00000000016 */
[----:B------:R-:W-:-:S08]  /*0890*/  DMUL R22, R20, R18 ;  /* 0x0000001214167228 */ /* 0x000fd00000000000 */
[----:B------:R-:W-:-:S08]  /*08a0*/  DFMA R24, R22, -R12, R18 ;  /* 0x8000000c1618722b */ /* 0x000fd00000000012 */
[----:B------:R-:W-:Y:S01]  /*08b0*/  DFMA R24, R20, R24, R22 ;  /* 0x000000181418722b */ /* 0x000fe20000000016 */
[----:B------:R-:W-:Y:S01]  /*08c0*/  IMAD.MOV.U32 R22, RZ, RZ, R5 ;  /* 0x000000ffff167224 */ /* 0x000fe200078e0005 */
[----:B------:R-:W-:Y:S01]  /*08d0*/  @!P2 LOP3.LUT R22, R19, 0x7ff00000, RZ, 0xc0, !PT ;  /* 0x7ff000001316a812 */ /* 0x000fe200078ec0ff */
[----:B------:R-:W-:Y:S01]  /*08e0*/  IMAD.MOV.U32 R23, RZ, RZ, R26 ;  /* 0x000000ffff177224 */ /* 0x000fe200078e001a */
[----:B------:R-:W-:-:S03]  /*08f0*/  @!P0 LOP3.LUT R23, R13, 0x7ff00000, RZ, 0xc0, !PT ;  /* 0x7ff000000d178812 */ /* 0x000fc600078ec0ff */
[----:B------:R-:W-:-:S05]  /*0900*/  VIADD R20, R22, 0xffffffff ;  /* 0xffffffff16147836 */ /* 0x000fca0000000000 */
[----:B------:R-:W-:Y:S01]  /*0910*/  ISETP.GT.U32.AND P0, PT, R20, 0x7feffffe, PT ;  /* 0x7feffffe1400780c */ /* 0x000fe20003f04070 */
[----:B------:R-:W-:-:S05]  /*0920*/  VIADD R20, R23, 0xffffffff ;  /* 0xffffffff17147836 */ /* 0x000fca0000000000 */
[----:B------:R-:W-:-:S13]  /*0930*/  ISETP.GT.U32.OR P0, PT, R20, 0x7feffffe, P0 ;  /* 0x7feffffe1400780c */ /* 0x000fda0000704470 */
[----:B------:R-:W-:Y:S05]  /*0940*/  @P0 BRA `(.L_x_6) ;  /* 0x0000000000600947 */ /* 0x000fea0003800000 */
[----:B------:R-:W-:Y:S01]  /*0950*/  VIADDMNMX R5, R5, -R26, 0xb9600000, !PT ;  /* 0xb960000005057446 */ /* 0x000fe2000780091a */
[----:B------:R-:W-:-:S03]  /*0960*/  IMAD.MOV.U32 R10, RZ, RZ, RZ ;  /* 0x000000ffff0a7224 */ /* 0x000fc600078e00ff */
[----:B------:R-:W-:-:S05]  /*0970*/  VIMNMX R5, PT, PT, R5, 0x46a00000, PT ;  /* 0x46a0000005057848 */ /* 0x000fca0003fe0100 */
[----:B------:R-:W-:-:S04]  /*0980*/  IMAD.IADD R0, R5, 0x1, -R0 ;  /* 0x0000000105007824 */ /* 0x000fc800078e0a00 */
[----:B------:R-:W-:-:S06]  /*0990*/  VIADD R11, R0, 0x7fe00000 ;  /* 0x7fe00000000b7836 */ /* 0x000fcc0000000000 */
[----:B------:R-:W-:-:S10]  /*09a0*/  DMUL R20, R24, R10 ;  /* 0x0000000a18147228 */ /* 0x000fd40000000000 */
[----:B------:R-:W-:-:S13]  /*09b0*/  FSETP.GTU.AND P0, PT, |R21|, 1.469367938527859385e-39, PT ;  /* 0x001000001500780b */ /* 0x000fda0003f0c200 */
[----:B------:R-:W-:Y:S05]  /*09c0*/  @P0 BRA `(.L_x_7) ;  /* 0x0000000000980947 */ /* 0x000fea0003800000 */
[----:B------:R-:W-:Y:S01]  /*09d0*/  DFMA R12, R24, -R12, R18 ;  /* 0x8000000c180c722b */ /* 0x000fe20000000012 */
[----:B------:R-:W-:-:S09]  /*09e0*/  IMAD.MOV.U32 R10, RZ, RZ, RZ ;  /* 0x000000ffff0a7224 */ /* 0x000fd200078e00ff */
[C---:B------:R-:W-:Y:S02]  /*09f0*/  FSETP.NEU.AND P0, PT, R13.reuse, RZ, PT ;  /* 0x000000ff0d00720b */ /* 0x040fe40003f0d000 */
[----:B------:R-:W-:-:S04]  /*0a00*/  LOP3.LUT R15, R13, 0x80000000, R15, 0x48, !PT ;  /* 0x800000000d0f7812 */ /* 0x000fc800078e480f */
[----:B------:R-:W-:-:S07]  /*0a10*/  LOP3.LUT R11, R15, R11, RZ, 0xfc, !PT ;  /* 0x0000000b0f0b7212 */ /* 0x000fce00078efcff */
[----:B------:R-:W-:Y:S05]  /*0a20*/  @!P0 BRA `(.L_x_7) ;  /* 0x0000000000808947 */ /* 0x000fea0003800000 */
[----:B------:R-:W-:Y:S01]  /*0a30*/  IMAD.MOV R13, RZ, RZ, -R0 ;  /* 0x000000ffff0d7224 */ /* 0x000fe200078e0a00 */
[----:B------:R-:W-:Y:S01]  /*0a40*/  DMUL.RP R10, R24, R10 ;  /* 0x0000000a180a7228 */ /* 0x000fe20000008000 */
[----:B------:R-:W-:Y:S01]  /*0a50*/  IMAD.MOV.U32 R12, RZ, RZ, RZ ;  /* 0x000000ffff0c7224 */ /* 0x000fe200078e00ff */
[----:B------:R-:W-:-:S05]  /*0a60*/  IADD3 R5, PT, PT, -R0, -0x43300000, RZ ;  /* 0xbcd0000000057810 */ /* 0x000fca0007ffe1ff */
[----:B------:R-:W-:-:S03]  /*0a70*/  DFMA R12, R20, -R12, R24 ;  /* 0x8000000c140c722b */ /* 0x000fc60000000018 */
[----:B------:R-:W-:-:S07]  /*0a80*/  LOP3.LUT R15, R11, R15, RZ, 0x3c, !PT ;  /* 0x0000000f0b0f7212 */ /* 0x000fce00078e3cff */
[----:B------:R-:W-:-:S04]  /*0a90*/  FSETP.NEU.AND P0, PT, |R13|, R5, PT ;  /* 0x000000050d00720b */ /* 0x000fc80003f0d200 */
[----:B------:R-:W-:Y:S02]  /*0aa0*/  FSEL R20, R10, R20, !P0 ;  /* 0x000000140a147208 */ /* 0x000fe40004000000 */
[----:B------:R-:W-:Y:S01]  /*0ab0*/  FSEL R21, R15, R21, !P0 ;  /* 0x000000150f157208 */ /* 0x000fe20004000000 */
[----:B------:R-:W-:Y:S06]  /*0ac0*/  BRA `(.L_x_7) ;  /* 0x0000000000587947 */ /* 0x000fec0003800000 */
.L_x_6:
[----:B------:R-:W-:-:S14]  /*0ad0*/  DSETP.NAN.AND P0, PT, R10, R10, PT ;  /* 0x0000000a0a00722a */ /* 0x000fdc0003f08000 */
[----:B------:R-:W-:Y:S05]  /*0ae0*/  @P0 BRA `(.L_x_8) ;  /* 0x0000000000480947 */ /* 0x000fea0003800000 */
[----:B------:R-:W0:Y:S02]  /*0af0*/  LDC.64 R12, c[0x0][0x390] ;  /* 0x0000e400ff0c7b82 */ /* 0x000e240000000a00 */
[----:B0-----:R-:W-:-:S14]  /*0b00*/  DSETP.NAN.AND P0, PT, R12, R12, PT ;  /* 0x0000000c0c00722a */ /* 0x001fdc0003f08000 */
[----:B------:R-:W-:Y:S05]  /*0b10*/  @P0 BRA `(.L_x_9) ;  /* 0x0000000000300947 */ /* 0x000fea0003800000 */
[----:B------:R-:W-:Y:S01]  /*0b20*/  ISETP.NE.AND P0, PT, R22, R23, PT ;  /* 0x000000171600720c */ /* 0x000fe20003f05270 */
[----:B------:R-:W-:Y:S02]  /*0b30*/  IMAD.MOV.U32 R20, RZ, RZ, 0x0 ;  /* 0x00000000ff147424 */ /* 0x000fe400078e00ff */
[----:B------:R-:W-:-:S10]  /*0b40*/  IMAD.MOV.U32 R21, RZ, RZ, -0x80000 ;  /* 0xfff80000ff157424 */ /* 0x000fd400078e00ff */
[----:B------:R-:W-:Y:S05]  /*0b50*/  @!P0 BRA `(.L_x_7) ;  /* 0x0000000000348947 */ /* 0x000fea0003800000 */
[----:B------:R-:W-:Y:S02]  /*0b60*/  ISETP.NE.AND P0, PT, R22, 0x7ff00000, PT ;  /* 0x7ff000001600780c */ /* 0x000fe40003f05270 */
[----:B------:R-:W-:Y:S02]  /*0b70*/  LOP3.LUT R21, R11, 0x80000000, R15, 0x48, !PT ;  /* 0x800000000b157812 */ /* 0x000fe400078e480f */
[----:B------:R-:W-:-:S13]  /*0b80*/  ISETP.EQ.OR P0, PT, R23, RZ, !P0 ;  /* 0x000000ff1700720c */ /* 0x000fda0004702670 */
[----:B------:R-:W-:Y:S01]  /*0b90*/  @P0 LOP3.LUT R0, R21, 0x7ff00000, RZ, 0xfc, !PT ;  /* 0x7ff0000015000812 */ /* 0x000fe200078efcff */
[----:B------:R-:W-:Y:S02]  /*0ba0*/  @!P0 IMAD.MOV.U32 R20, RZ, RZ, RZ ;  /* 0x000000ffff148224 */ /* 0x000fe400078e00ff */
[----:B------:R-:W-:Y:S02]  /*0bb0*/  @P0 IMAD.MOV.U32 R20, RZ, RZ, RZ ;  /* 0x000000ffff140224 */ /* 0x000fe400078e00ff */
[----:B------:R-:W-:Y:S01]  /*0bc0*/  @P0 IMAD.MOV.U32 R21, RZ, RZ, R0 ;  /* 0x000000ffff150224 */ /* 0x000fe200078e0000 */
[----:B------:R-:W-:Y:S06]  /*0bd0*/  BRA `(.L_x_7) ;  /* 0x0000000000147947 */ /* 0x000fec0003800000 */
.L_x_9:
[----:B------:R-:W-:Y:S01]  /*0be0*/  LOP3.LUT R21, R15, 0x80000, RZ, 0xfc, !PT ;  /* 0x000800000f157812 */ /* 0x000fe200078efcff */
[----:B------:R-:W-:Y:S01]  /*0bf0*/  IMAD.MOV.U32 R20, RZ, RZ, R14 ;  /* 0x000000ffff147224 */ /* 0x000fe200078e000e */
[----:B------:R-:W-:Y:S06]  /*0c00*/  BRA `(.L_x_7) ;  /* 0x0000000000087947 */ /* 0x000fec0003800000 */
.L_x_8:
[----:B------:R-:W-:Y:S01]  /*0c10*/  LOP3.LUT R21, R11, 0x80000, RZ, 0xfc, !PT ;  /* 0x000800000b157812 */ /* 0x000fe200078efcff */
[----:B------:R-:W-:-:S07]  /*0c20*/  IMAD.MOV.U32 R20, RZ, RZ, R10 ;  /* 0x000000ffff147224 */ /* 0x000fce00078e000a */
.L_x_7:
[----:B------:R-:W-:Y:S05]  /*0c30*/  BSYNC.RECONVERGENT B1 ;  /* 0x0000000000017941 */ /* 0x000fea0003800200 */
.L_x_5:
[----:B------:R-:W-:-:S04]  /*0c40*/  IMAD.MOV.U32 R5, RZ, RZ, 0x0 ;  /* 0x00000000ff057424 */ /* 0x000fc800078e00ff */
[----:B------:R-:W-:Y:S05]  /*0c50*/  RET.REL.NODEC R4 `(_Z14PDH2D_baselineP10hist_entryP8atomdescd) ;  /* 0xfffffff004e87950 */ /* 0x000fea0003c3ffff */
        .weak           $__internal_1_$__cuda_sm20_dsqrt_rn_f64_mediumpath_v1
        .type           $__internal_1_$__cuda_sm20_dsqrt_rn_f64_mediumpath_v1,@function
        .size           $__internal_1_$__cuda_sm20_dsqrt_rn_f64_mediumpath_v1,(.L_x_60 - $__internal_1_$__cuda_sm20_dsqrt_rn_f64_mediumpath_v1)
$__internal_1_$__cuda_sm20_dsqrt_rn_f64_mediumpath_v1:
[----:B------:R-:W-:Y:S01]  /*0c60*/  ISETP.GE.U32.AND P0, PT, R4, -0x3400000, PT ;  /* 0xfcc000000400780c */ /* 0x000fe20003f06070 */
[----:B------:R-:W-:Y:S01]  /*0c70*/  BSSY.RECONVERGENT B1, `(.L_x_10) ;  /* 0x0000024000017945 */ /* 0x000fe20003800200 */
[----:B------:R-:W-:-:S11]  /*0c80*/  IMAD.MOV.U32 R15, RZ, RZ, R21 ;  /* 0x000000ffff0f7224 */ /* 0x000fd600078e0015 */
[----:B------:R-:W-:Y:S05]  /*0c90*/  @!P0 BRA `(.L_x_11) ;  /* 0x0000000000208947 */ /* 0x000fea0003800000 */
[----:B------:R-:W-:-:S10]  /*0ca0*/  DFMA.RM R12, R18, R14, R12 ;  /* 0x0000000e120c722b */ /* 0x000fd4000000400c */
[----:B------:R-:W-:-:S05]  /*0cb0*/  IADD3 R2, P0, PT, R12, 0x1, RZ ;  /* 0x000000010c027810 */ /* 0x000fca0007f1e0ff */
[----:B------:R-:W-:-:S06]  /*0cc0*/  IMAD.X R3, RZ, RZ, R13, P0 ;  /* 0x000000ffff037224 */ /* 0x000fcc00000e060d */
[----:B------:R-:W-:-:S08]  /*0cd0*/  DFMA.RP R10, -R12, R2, R10 ;  /* 0x000000020c0a722b */ /* 0x000fd0000000810a */
[----:B------:R-:W-:-:S06]  /*0ce0*/  DSETP.GT.AND P0, PT, R10, RZ, PT ;  /* 0x000000ff0a00722a */ /* 0x000fcc0003f04000 */
[----:B------:R-:W-:Y:S02]  /*0cf0*/  FSEL R2, R2, R12, P0 ;  /* 0x0000000c02027208 */ /* 0x000fe40000000000 */
[----:B------:R-:W-:Y:S01]  /*0d00*/  FSEL R3, R3, R13, P0 ;  /* 0x0000000d03037208 */ /* 0x000fe20000000000 */
[----:B------:R-:W-:Y:S06]  /*0d10*/  BRA `(.L_x_12) ;  /* 0x0000000000647947 */ /* 0x000fec0003800000 */
.L_x_11:
[----:B------:R-:W-:-:S14]  /*0d20*/  DSETP.NE.AND P0, PT, R10, RZ, PT ;  /* 0x000000ff0a00722a */ /* 0x000fdc0003f05000 */
[----:B------:R-:W-:Y:S05]  /*0d30*/  @!P0 BRA `(.L_x_13) ;  /* 0x0000000000588947 */ /* 0x000fea0003800000 */
[----:B------:R-:W-:-:S13]  /*0d40*/  ISETP.GE.AND P0, PT, R11, RZ, PT ;  /* 0x000000ff0b00720c */ /* 0x000fda0003f06270 */
[----:B------:R-:W-:Y:S02]  /*0d50*/  @!P0 IMAD.MOV.U32 R2, RZ, RZ, 0x0 ;  /* 0x00000000ff028424 */ /* 0x000fe400078e00ff */
[----:B------:R-:W-:Y:S01]  /*0d60*/  @!P0 IMAD.MOV.U32 R3, RZ, RZ, -0x80000 ;  /* 0xfff80000ff038424 */ /* 0x000fe200078e00ff */
[----:B------:R-:W-:Y:S06]  /*0d70*/  @!P0 BRA `(.L_x_12) ;  /* 0x00000000004c8947 */ /* 0x000fec0003800000 */
[----:B------:R-:W-:-:S13]  /*0d80*/  ISETP.GT.AND P0, PT, R11, 0x7fefffff, PT ;  /* 0x7fefffff0b00780c */ /* 0x000fda0003f04270 */
[----:B------:R-:W-:Y:S05]  /*0d90*/  @P0 BRA `(.L_x_13) ;  /* 0x0000000000400947 */ /* 0x000fea0003800000 */
[----:B------:R-:W-:Y:S01]  /*0da0*/  DMUL R10, R10, 8.11296384146066816958e+31 ;  /* 0x469000000a0a7828 */ /* 0x000fe20000000000 */
[----:B------:R-:W-:Y:S02]  /*0db0*/  IMAD.MOV.U32 R2, RZ, RZ, RZ ;  /* 0x000000ffff027224 */ /* 0x000fe400078e00ff */
[----:B------:R-:W-:Y:S02]  /*0dc0*/  IMAD.MOV.U32 R12, RZ, RZ, 0x0 ;  /* 0x00000000ff0c7424 */ /* 0x000fe400078e00ff */
[----:B------:R-:W-:Y:S01]  /*0dd0*/  IMAD.MOV.U32 R13, RZ, RZ, 0x3fd80000 ;  /* 0x3fd80000ff0d7424 */ /* 0x000fe200078e00ff */
[----:B------:R-:W0:Y:S02]  /*0de0*/  MUFU.RSQ64H R3, R11 ;  /* 0x0000000b00037308 */ /* 0x000e240000001c00 */
[----:B0-----:R-:W-:-:S08]  /*0df0*/  DMUL R4, R2, R2 ;  /* 0x0000000202047228 */ /* 0x001fd00000000000 */
[----:B------:R-:W-:-:S08]  /*0e00*/  DFMA R4, R10, -R4, 1 ;  /* 0x3ff000000a04742b */ /* 0x000fd00000000804 */
[----:B------:R-:W-:Y:S02]  /*0e10*/  DFMA R12, R4, R12, 0.5 ;  /* 0x3fe00000040c742b */ /* 0x000fe4000000000c */
[----:B------:R-:W-:-:S08]  /*0e20*/  DMUL R4, R2, R4 ;  /* 0x0000000402047228 */ /* 0x000fd00000000000 */
[----:B------:R-:W-:-:S08]  /*0e30*/  DFMA R4, R12, R4, R2 ;  /* 0x000000040c04722b */ /* 0x000fd00000000002 */
[----:B------:R-:W-:Y:S02]  /*0e40*/  DMUL R2, R10, R4 ;  /* 0x000000040a027228 */ /* 0x000fe40000000000 */
[----:B------:R-:W-:-:S06]  /*0e50*/  VIADD R5, R5, 0xfff00000 ;  /* 0xfff0000005057836 */ /* 0x000fcc0000000000 */
[----:B------:R-:W-:-:S08]  /*0e60*/  DFMA R12, R2, -R2, R10 ;  /* 0x80000002020c722b */ /* 0x000fd0000000000a */
[----:B------:R-:W-:-:S10]  /*0e70*/  DFMA R2, R4, R12, R2 ;  /* 0x0000000c0402722b */ /* 0x000fd40000000002 */
[----:B------:R-:W-:Y:S01]  /*0e80*/  VIADD R3, R3, 0xfcb00000 ;  /* 0xfcb0000003037836 */ /* 0x000fe20000000000 */
[----:B------:R-:W-:Y:S06]  /*0e90*/  BRA `(.L_x_12) ;  /* 0x0000000000047947 */ /* 0x000fec0003800000 */
.L_x_13:
[----:B------:R-:W-:-:S11]  /*0ea0*/  DADD R2, R10, R10 ;  /* 0x000000000a027229 */ /* 0x000fd6000000000a */
.L_x_12:
[----:B------:R-:W-:Y:S05]  /*0eb0*/  BSYNC.RECONVERGENT B1 ;  /* 0x0000000000017941 */ /* 0x000fea0003800200 */
.L_x_10:
[----:B------:R-:W-:Y:S02]  /*0ec0*/  IMAD.MOV.U32 R4, RZ, RZ, R2 ;  /* 0x000000ffff047224 */ /* 0x000fe400078e0002 */
[----:B------:R-:W-:Y:S02]  /*0ed0*/  IMAD.MOV.U32 R5, RZ, RZ, R3 ;  /* 0x000000ffff057224 */ /* 0x000fe400078e0003 */
[----:B------:R-:W-:Y:S02]  /*0ee0*/  IMAD.MOV.U32 R2, RZ, RZ, R0 ;  /* 0x000000ffff027224 */ /* 0x000fe400078e0000 */
[----:B------:R-:W-:-:S04]  /*0ef0*/  IMAD.MOV.U32 R3, RZ, RZ, 0x0 ;  /* 0x00000000ff037424 */ /* 0x000fc800078e00ff */
[----:B------:R-:W-:Y:S05]  /*0f00*/  RET.REL.NODEC R2 `(_Z14PDH2D_baselineP10hist_entryP8atomdescd) ;  /* 0xfffffff0023c7950 */ /* 0x000fea0003c3ffff */
.L_x_14:
[----:B------:R-:W-:-:S00]  /*0f10*/  BRA `(.L_x_14) ;  /* 0xfffffffc00fc7947 */ /* 0x000fc0000383ffff */
[----:B------:R-:W-:-:S00]  /*0f20*/  NOP ;  /* 0x0000000000007918 */ /* 0x000fc00000000000 */
        /* <DEDUP_REMOVED lines=13> */
.L_x_60:


//--------------------- .text._Z12PDH_baselineP10hist_entryP8atomdescdi --------------------------
	.section	.text._Z12PDH_baselineP10hist_entryP8atomdescdi,"ax",@progbits
	.align	128
        .global         _Z12PDH_baselineP10hist_entryP8atomdescdi
        .type           _Z12PDH_baselineP10hist_entryP8atomdescdi,@function
        .size           _Z12PDH_baselineP10hist_entryP8atomdescdi,(.L_x_62 - _Z12PDH_baselineP10hist_entryP8atomdescdi)
        .other          _Z12PDH_baselineP10hist_entryP8atomdescdi,@"STO_CUDA_ENTRY STV_DEFAULT"
_Z12PDH_baselineP10hist_entryP8atomdescdi:
.text._Z12PDH_baselineP10hist_entryP8atomdescdi:
[----:B------:R-:W-:Y:S01]  /*0000*/  LDC R1, c[0x0][0x37c] ;  /* 0x0000df00ff017b82 */ /* 0x000fe20000000800 */
[----:B------:R-:W0:Y:S07]  /*0010*/  S2R R4, SR_TID.X ;  /* 0x0000000000047919 */ /* 0x000e2e0000002100 */
[----:B------:R-:W1:Y:S01]  /*0020*/  S2UR UR4, SR_CTAID.X ;  /* 0x00000000000479c3 */ /* 0x000e620000002500 */
[----:B------:R-:W1:Y:S07]  /*0030*/  LDCU UR5, c[0x0][0x360] ;  /* 0x00006c00ff0577ac */ /* 0x000e6e0008000800 */
[----:B------:R-:W2:Y:S01]  /*0040*/  LDC R7, c[0x0][0x398] ;  /* 0x0000e600ff077b82 */ /* 0x000ea20000000800 */
[----:B-1----:R-:W-:-:S06]  /*0050*/  UIMAD UR4, UR4, UR5, URZ ;  /* 0x00000005040472a4 */ /* 0x002fcc000f8e02ff */
[----:B0-----:R-:W-:-:S04]  /*0060*/  VIADD R2, R4, UR4 ;  /* 0x0000000404027c36 */ /* 0x001fc80008000000 */
[----:B------:R-:W-:-:S05]  /*0070*/  VIADD R5, R2, 0x1 ;  /* 0x0000000102057836 */ /* 0x000fca0000000000 */
[----:B--2---:R-:W-:-:S13]  /*0080*/  ISETP.GE.AND P0, PT, R5, R7, PT ;  /* 0x000000070500720c */ /* 0x004fda0003f06270 */
[----:B------:R-:W-:Y:S05]  /*0090*/  @P0 EXIT ;  /* 0x000000000000094d */ /* 0x000fea0003800000 */
[----:B------:R-:W0:Y:S01]  /*00a0*/  LDC.64 R22, c[0x0][0x388] ;  /* 0x0000e200ff167b82 */ /* 0x000e220000000a00 */
[----:B------:R-:W-:Y:S01]  /*00b0*/  IADD3 R0, PT, PT, -R2, -0x2, R7 ;  /* 0xfffffffe02007810 */ /* 0x000fe20007ffe107 */
[----:B------:R-:W-:Y:S01]  /*00c0*/  ULOP3.LUT UR4, URZ, UR4, URZ, 0x33, !UPT ;  /* 0x00000004ff047292 */ /* 0x000fe2000f8e33ff */
[----:B------:R-:W-:Y:S01]  /*00d0*/  BSSY B1, `(.L_x_15) ;  /* 0x0000115000017945 */ /* 0x000fe20003800000 */
[----:B------:R-:W1:Y:S01]  /*00e0*/  LDCU.64 UR6, c[0x0][0x358] ;  /* 0x00006b00ff0677ac */ /* 0x000e620008000a00 */
[----:B------:R-:W-:-:S03]  /*00f0*/  ISETP.GE.U32.AND P0, PT, R0, 0x3, PT ;  /* 0x000000030000780c */ /* 0x000fc60003f06070 */
[----:B------:R-:W2:Y:S01]  /*0100*/  LDC R3, c[0x0][0x394] ;  /* 0x0000e500ff037b82 */ /* 0x000ea20000000800 */
[----:B------:R-:W3:Y:S01]  /*0110*/  LDCU UR5, c[0x0][0x390] ;  /* 0x00007200ff0577ac */ /* 0x000ee20008000800 */
[----:B------:R-:W-:Y:S01]  /*0120*/  IADD3 R4, PT, PT, -R4, UR4, R7 ;  /* 0x0000000404047c10 */ /* 0x000fe2000fffe107 */
[----:B------:R-:W4:Y:S01]  /*0130*/  LDCU UR8, c[0x0][0x394] ;  /* 0x00007280ff0877ac */ /* 0x000f220008000800 */
[----:B0-----:R-:W-:-:S06]  /*0140*/  IMAD.WIDE R22, R2, 0x18, R22 ;  /* 0x0000001802167825 */ /* 0x001fcc00078e0216 */
[----:B-1-34-:R-:W-:Y:S05]  /*0150*/  @!P0 BRA `(.L_x_16) ;  /* 0x0000001000308947 */ /* 0x01afea0003800000 */
[----:B------:R-:W0:Y:S01]  /*0160*/  LDC.64 R20, c[0x0][0x390] ;  /* 0x0000e400ff147b82 */ /* 0x000e220000000a00 */
[----:B------:R-:W-:Y:S01]  /*0170*/  LOP3.LUT R6, R4, 0xfffffffc, RZ, 0xc0, !PT ;  /* 0xfffffffc04067812 */ /* 0x000fe200078ec0ff */
[----:B------:R-:W-:Y:S04]  /*0180*/  BSSY B0, `(.L_x_17) ;  /* 0x0000108000007945 */ /* 0x000fe80003800000 */
[----:B------:R-:W-:Y:S02]  /*0190*/  IMAD.MOV R6, RZ, RZ, -R6 ;  /* 0x000000ffff067224 */ /* 0x000fe400078e0a06 */
[----:B------:R-:W1:Y:S08]  /*01a0*/  LDC.64 R18, c[0x0][0x380] ;  /* 0x0000e000ff127b82 */ /* 0x000e700000000a00 */
[----:B------:R-:W3:Y:S02]  /*01b0*/  LDC.64 R16, c[0x0][0x388] ;  /* 0x0000e200ff107b82 */ /* 0x000ee40000000a00 */
.L_x_34:
[----:B---3--:R-:W-:Y:S01]  /*01c0*/  IMAD.WIDE R14, R5, 0x18, R16 ;  /* 0x00000018050e7825 */ /* 0x008fe200078e0210 */
[----:B------:R-:W3:Y:S04]  /*01d0*/  LDG.E.64 R26, desc[UR6][R22.64+0x8] ;  /* 0x00000806161a7981 */ /* 0x000ee8000c1e1b00 */
[----:B------:R-:W3:Y:S04]  /*01e0*/  LDG.E.64 R28, desc[UR6][R14.64+0x8] ;  /* 0x000008060e1c7981 */ /* 0x000ee8000c1e1b00 */
[----:B----4-:R-:W4:Y:S04]  /*01f0*/  LDG.E.64 R12, desc[UR6][R22.64] ;  /* 0x00000006160c7981 */ /* 0x010f28000c1e1b00 */
[----:B------:R-:W4:Y:S04]  /*0200*/  LDG.E.64 R24, desc[UR6][R14.64] ;  /* 0x000000060e187981 */ /* 0x000f28000c1e1b00 */
[----:B------:R-:W5:Y:S04]  /*0210*/  LDG.E.64 R8, desc[UR6][R22.64+0x10] ;  /* 0x0000100616087981 */ /* 0x000f68000c1e1b00 */
[----:B------:R-:W5:Y:S01]  /*0220*/  LDG.E.64 R10, desc[UR6][R14.64+0x10] ;  /* 0x000010060e0a7981 */ /* 0x000f62000c1e1b00 */
[----:B------:R-:W-:Y:S05]  /*0230*/  YIELD ;  /* 0x0000000000007946 */ /* 0x000fea0003800000 */
[----:B------:R-:W-:Y:S01]  /*0240*/  BSSY.RECONVERGENT B2, `(.L_x_18) ;  /* 0x000001d000027945 */ /* 0x000fe20003800200 */
[----:B---3--:R-:W-:-:S02]  /*0250*/  DADD R26, R26, -R28 ;  /* 0x000000001a1a7229 */ /* 0x008fc4000000081c */
[----:B----4-:R-:W-:-:S06]  /*0260*/  DADD R12, R12, -R24 ;  /* 0x000000000c0c7229 */ /* 0x010fcc0000000818 */
[----:B------:R-:W-:Y:S02]  /*0270*/  DMUL R26, R26, R26 ;  /* 0x0000001a1a1a7228 */ /* 0x000fe40000000000 */
[----:B-----5:R-:W-:-:S06]  /*0280*/  DADD R8, R8, -R10 ;  /* 0x0000000008087229 */ /* 0x020fcc000000080a */
[----:B------:R-:W-:Y:S01]  /*0290*/  DFMA R12, R12, R12, R26 ;  /* 0x0000000c0c0c722b */ /* 0x000fe2000000001a */
[----:B------:R-:W-:Y:S02]  /*02a0*/  IMAD.MOV.U32 R10, RZ, RZ, 0x0 ;  /* 0x00000000ff0a7424 */ /* 0x000fe400078e00ff */
[----:B------:R-:W-:-:S05]  /*02b0*/  IMAD.MOV.U32 R11, RZ, RZ, 0x3fd80000 ;  /* 0x3fd80000ff0b7424 */ /* 0x000fca00078e00ff */
[----:B------:R-:W-:-:S06]  /*02c0*/  DFMA R12, R8, R8, R12 ;  /* 0x00000008080c722b */ /* 0x000fcc000000000c */
[----:B------:R-:W3:Y:S04]  /*02d0*/  MUFU.RSQ64H R27, R13 ;  /* 0x0000000d001b7308 */ /* 0x000ee80000001c00 */
[----:B------:R-:W-:-:S04]  /*02e0*/  IADD3 R26, PT, PT, R13, -0x3500000, RZ ;  /* 0xfcb000000d1a7810 */ /* 0x000fc80007ffe0ff */
[----:B------:R-:W-:Y:S02]  /*02f0*/  ISETP.GE.U32.AND P0, PT, R26, 0x7ca00000, PT ;  /* 0x7ca000001a00780c */ /* 0x000fe40003f06070 */
[----:B---3--:R-:W-:-:S08]  /*0300*/  DMUL R8, R26, R26 ;  /* 0x0000001a1a087228 */ /* 0x008fd00000000000 */
[----:B------:R-:W-:-:S08]  /*0310*/  DFMA R8, R12, -R8, 1 ;  /* 0x3ff000000c08742b */ /* 0x000fd00000000808 */
[----:B------:R-:W-:Y:S02]  /*0320*/  DFMA R10, R8, R10, 0.5 ;  /* 0x3fe00000080a742b */ /* 0x000fe4000000000a */
[----:B------:R-:W-:-:S08]  /*0330*/  DMUL R8, R26, R8 ;  /* 0x000000081a087228 */ /* 0x000fd00000000000 */
[----:B------:R-:W-:-:S08]  /*0340*/  DFMA R30, R10, R8, R26 ;  /* 0x000000080a1e722b */ /* 0x000fd0000000001a */
[----:B------:R-:W-:Y:S02]  /*0350*/  DMUL R8, R12, R30 ;  /* 0x0000001e0c087228 */ /* 0x000fe40000000000 */
[----:B------:R-:W-:Y:S01]  /*0360*/  VIADD R11, R31, 0xfff00000 ;  /* 0xfff000001f0b7836 */ /* 0x000fe20000000000 */
[----:B------:R-:W-:-:S05]  /*0370*/  MOV R10, R30 ;  /* 0x0000001e000a7202 */ /* 0x000fca0000000f00 */
[----:B------:R-:W-:-:S08]  /*0380*/  DFMA R24, R8, -R8, R12 ;  /* 0x800000080818722b */ /* 0x000fd0000000000c */
[----:B------:R-:W-:Y:S01]  /*0390*/  DFMA R28, R24, R10, R8 ;  /* 0x0000000a181c722b */ /* 0x000fe20000000008 */
[----:B------:R-:W-:Y:S10]  /*03a0*/  @!P0 BRA `(.L_x_19) ;  /* 0x0000000000188947 */ /* 0x000ff40003800000 */
[----:B------:R-:W-:Y:S01]  /*03b0*/  IMAD.MOV.U32 R10, RZ, RZ, R8 ;  /* 0x000000ffff0a7224 */ /* 0x000fe200078e0008 */
[----:B------:R-:W-:Y:S01]  /*03c0*/  MOV R8, R26 ;  /* 0x0000001a00087202 */ /* 0x000fe20000000f00 */
[----:B------:R-:W-:Y:S01]  /*03d0*/  IMAD.MOV.U32 R0, RZ, RZ, R30 ;  /* 0x000000ffff007224 */ /* 0x000fe200078e001e */
[----:B------:R-:W-:Y:S01]  /*03e0*/  MOV R26, 0x410 ;  /* 0x00000410001a7802 */ /* 0x000fe20000000f00 */
[----:B------:R-:W-:-:S07]  /*03f0*/  IMAD.MOV.U32 R7, RZ, RZ, R13 ;  /* 0x000000ffff077224 */ /* 0x000fce00078e000d */
[----:B012---:R-:W-:Y:S05]  /*0400*/  CALL.REL.NOINC `($__internal_3_$__cuda_sm20_dsqrt_rn_f64_mediumpath_v1) ;  /* 0x0000002000747944 */ /* 0x007fea0003c00000 */
.L_x_19:
[----:B------:R-:W-:Y:S05]  /*0410*/  BSYNC.RECONVERGENT B2 ;  /* 0x0000000000027941 */ /* 0x000fea0003800200 */
.L_x_18:
[----:B------:R-:W0:Y:S01]  /*0420*/  MUFU.RCP64H R9, UR8 ;  /* 0x0000000800097d08 */ /* 0x000e220008001800 */
[----:B------:R-:W-:Y:S01]  /*0430*/  IMAD.MOV.U32 R8, RZ, RZ, 0x1 ;  /* 0x00000001ff087424 */ /* 0x000fe200078e00ff */
[----:B------:R-:W-:Y:S01]  /*0440*/  FSETP.GEU.AND P1, PT, |R29|, 6.5827683646048100446e-37, PT ;  /* 0x036000001d00780b */ /* 0x000fe20003f2e200 */
[----:B------:R-:W-:Y:S04]  /*0450*/  BSSY.RECONVERGENT B2, `(.L_x_20) ;  /* 0x0000011000027945 */ /* 0x000fe80003800200 */
[----:B0-----:R-:W-:-:S08]  /*0460*/  DFMA R10, R8, -R20, 1 ;  /* 0x3ff00000080a742b */ /* 0x001fd00000000814 */
        /* <DEDUP_REMOVED lines=11> */
[----:B------:R-:W-:-:S07]  /*0520*/  MOV R0, 0x540 ;  /* 0x0000054000007802 */ /* 0x000fce0000000f00 */
[----:B-12---:R-:W-:Y:S05]  /*0530*/  CALL.REL.NOINC `($__internal_2_$__cuda_sm20_div_rn_f64_full) ;  /* 0x0000001800b07944 */ /* 0x006fea0003c00000 */
[----:B------:R-:W-:Y:S01]  /*0540*/  IMAD.MOV.U32 R8, RZ, RZ, R26 ;  /* 0x000000ffff087224 */ /* 0x000fe200078e001a */
[----:B------:R-:W-:-:S07]  /*0550*/  MOV R9, R27 ;  /* 0x0000001b00097202 */ /* 0x000fce0000000f00 */
.L_x_21:
[----:B------:R-:W-:Y:S05]  /*0560*/  BSYNC.RECONVERGENT B2 ;  /* 0x0000000000027941 */ /* 0x000fea0003800200 */
.L_x_20:
[----:B------:R-:W1:Y:S01]  /*0570*/  F2I.F64.TRUNC R25, R8 ;  /* 0x0000000800197311 */ /* 0x000e62000030d100 */
[----:B------:R-:W-:Y:S02]  /*0580*/  IMAD.MOV.U32 R34, RZ, RZ, 0x1 ;  /* 0x00000001ff227424 */ /* 0x000fe400078e00ff */
[----:B------:R-:W-:Y:S02]  /*0590*/  IMAD.MOV.U32 R35, RZ, RZ, 0x0 ;  /* 0x00000000ff237424 */ /* 0x000fe400078e00ff */
[----:B-1----:R-:W-:-:S05]  /*05a0*/  IMAD.WIDE R24, R25, 0x8, R18 ;  /* 0x0000000819187825 */ /* 0x002fca00078e0212 */
[----:B------:R0:W-:Y:S04]  /*05b0*/  REDG.E.ADD.64.STRONG.GPU desc[UR6][R24.64], R34 ;  /* 0x000000221800798e */ /* 0x0001e8000c12e506 */
[----:B------:R-:W3:Y:S04]  /*05c0*/  LDG.E.64 R30, desc[UR6][R22.64+0x8] ;  /* 0x00000806161e7981 */ /* 0x000ee8000c1e1b00 */
[----:B------:R-:W3:Y:S04]  /*05d0*/  LDG.E.64 R32, desc[UR6][R14.64+0x20] ;  /* 0x000020060e207981 */ /* 0x000ee8000c1e1b00 */
[----:B------:R-:W4:Y:S04]  /*05e0*/  LDG.E.64 R26, desc[UR6][R22.64] ;  /* 0x00000006161a7981 */ /* 0x000f28000c1e1b00 */
[----:B------:R-:W4:Y:S04]  /*05f0*/  LDG.E.64 R28, desc[UR6][R14.64+0x18] ;  /* 0x000018060e1c7981 */ /* 0x000f28000c1e1b00 */
[----:B------:R-:W5:Y:S04]  /*0600*/  LDG.E.64 R10, desc[UR6][R22.64+0x10] ;  /* 0x00001006160a7981 */ /* 0x000f68000c1e1b00 */
[----:B------:R-:W5:Y:S01]  /*0610*/  LDG.E.64 R12, desc[UR6][R14.64+0x28] ;  /* 0x000028060e0c7981 */ /* 0x000f62000c1e1b00 */
[----:B------:R-:W-:Y:S01]  /*0620*/  BSSY.RECONVERGENT B2, `(.L_x_22) ;  /* 0x000001e000027945 */ /* 0x000fe20003800200 */
[----:B---3--:R-:W-:-:S02]  /*0630*/  DADD R30, R30, -R32 ;  /* 0x000000001e1e7229 */ /* 0x008fc40000000820 */
[----:B----4-:R-:W-:-:S06]  /*0640*/  DADD R26, R26, -R28 ;  /* 0x000000001a1a7229 */ /* 0x010fcc000000081c */
[----:B------:R-:W-:Y:S02]  /*0650*/  DMUL R30, R30, R30 ;  /* 0x0000001e1e1e7228 */ /* 0x000fe40000000000 */
[----:B-----5:R-:W-:-:S06]  /*0660*/  DADD R10, R10, -R12 ;  /* 0x000000000a0a7229 */ /* 0x020fcc000000080c */
[----:B------:R-:W-:Y:S01]  /*0670*/  DFMA R26, R26, R26, R30 ;  /* 0x0000001a1a1a722b */ /* 0x000fe2000000001e */
[----:B------:R-:W-:Y:S01]  /*0680*/  MOV R12, 0x0 ;  /* 0x00000000000c7802 */ /* 0x000fe20000000f00 */
[----:B------:R-:W-:-:S06]  /*0690*/  IMAD.MOV.U32 R13, RZ, RZ, 0x3fd80000 ;  /* 0x3fd80000ff0d7424 */ /* 0x000fcc00078e00ff */
[----:B------:R-:W-:-:S06]  /*06a0*/  DFMA R26, R10, R10, R26 ;  /* 0x0000000a0a1a722b */ /* 0x000fcc000000001a */
[----:B------:R-:W1:Y:S04]  /*06b0*/  MUFU.RSQ64H R9, R27 ;  /* 0x0000001b00097308 */ /* 0x000e680000001c00 */
[----:B------:R-:W-:-:S05]  /*06c0*/  VIADD R8, R27, 0xfcb00000 ;  /* 0xfcb000001b087836 */ /* 0x000fca0000000000 */
[----:B------:R-:W-:Y:S01]  /*06d0*/  ISETP.GE.U32.AND P0, PT, R8, 0x7ca00000, PT ;  /* 0x7ca000000800780c */ /* 0x000fe20003f06070 */
[----:B-1----:R-:W-:-:S08]  /*06e0*/  DMUL R10, R8, R8 ;  /* 0x00000008080a7228 */ /* 0x002fd00000000000 */
[----:B------:R-:W-:-:S08]  /*06f0*/  DFMA R10, R26, -R10, 1 ;  /* 0x3ff000001a0a742b */ /* 0x000fd0000000080a */
[----:B------:R-:W-:Y:S02]  /*0700*/  DFMA R12, R10, R12, 0.5 ;  /* 0x3fe000000a0c742b */ /* 0x000fe4000000000c */
[----:B------:R-:W-:-:S08]  /*0710*/  DMUL R10, R8, R10 ;  /* 0x0000000a080a7228 */ /* 0x000fd00000000000 */
[----:B------:R-:W-:-:S08]  /*0720*/  DFMA R30, R12, R10, R8 ;  /* 0x0000000a0c1e722b */ /* 0x000fd00000000008 */
[----:B------:R-:W-:Y:S02]  /*0730*/  DMUL R10, R26, R30 ;  /* 0x0000001e1a0a7228 */ /* 0x000fe40000000000 */
[----:B------:R-:W-:Y:S02]  /*0740*/  VIADD R13, R31, 0xfff00000 ;  /* 0xfff000001f0d7836 */ /* 0x000fe40000000000 */
[----:B------:R-:W-:-:S04]  /*0750*/  IMAD.MOV.U32 R12, RZ, RZ, R30 ;  /* 0x000000ffff0c7224 */ /* 0x000fc800078e001e */
[----:B0-----:R-:W-:-:S08]  /*0760*/  DFMA R24, R10, -R10, R26 ;  /* 0x8000000a0a18722b */ /* 0x001fd0000000001a */
[----:B------:R-:W-:Y:S01]  /*0770*/  DFMA R28, R24, R12, R10 ;  /* 0x0000000c181c722b */ /* 0x000fe2000000000a */
[----:B------:R-:W-:Y:S10]  /*0780*/  @!P0 BRA `(.L_x_23) ;  /* 0x00000000001c8947 */ /* 0x000ff40003800000 */
[----:B------:R-:W-:Y:S01]  /*0790*/  IMAD.MOV.U32 R12, RZ, RZ, R26 ;  /* 0x000000ffff0c7224 */ /* 0x000fe200078e001a */
[----:B------:R-:W-:Y:S01]  /*07a0*/  MOV R0, R30 ;  /* 0x0000001e00007202 */ /* 0x000fe20000000f00 */
[----:B------:R-:W-:Y:S01]  /*07b0*/  IMAD.MOV.U32 R9, RZ, RZ, R11 ;  /* 0x000000ffff097224 */ /* 0x000fe200078e000b */
[----:B------:R-:W-:Y:S01]  /*07c0*/  MOV R11, R13 ;  /* 0x0000000d000b7202 */ /* 0x000fe20000000f00 */
[----:B------:R-:W-:Y:S01]  /*07d0*/  IMAD.MOV.U32 R7, RZ, RZ, R27 ;  /* 0x000000ffff077224 */ /* 0x000fe200078e001b */
[----:B------:R-:W-:-:S07]  /*07e0*/  MOV R26, 0x800 ;  /* 0x00000800001a7802 */ /* 0x000fce0000000f00 */
[----:B--2---:R-:W-:Y:S05]  /*07f0*/  CALL.REL.NOINC `($__internal_3_$__cuda_sm20_dsqrt_rn_f64_mediumpath_v1) ;  /* 0x0000001c00787944 */ /* 0x004fea0003c00000 */
.L_x_23:
[----:B------:R-:W-:Y:S05]  /*0800*/  BSYNC.RECONVERGENT B2 ;  /* 0x0000000000027941 */ /* 0x000fea0003800200 */
.L_x_22:
        /* <DEDUP_REMOVED lines=17> */
[----:B--2---:R-:W-:Y:S05]  /*0920*/  CALL.REL.NOINC `($__internal_2_$__cuda_sm20_div_rn_f64_full) ;  /* 0x0000001400b47944 */ /* 0x004fea0003c00000 */
[----:B------:R-:W-:Y:S01]  /*0930*/  IMAD.MOV.U32 R8, RZ, RZ, R26 ;  /* 0x000000ffff087224 */ /* 0x000fe200078e001a */
[----:B------:R-:W-:-:S07]  /*0940*/  MOV R9, R27 ;  /* 0x0000001b00097202 */ /* 0x000fce0000000f00 */
.L_x_25:
[----:B------:R-:W-:Y:S05]  /*0950*/  BSYNC.RECONVERGENT B2 ;  /* 0x0000000000027941 */ /* 0x000fea0003800200 */
.L_x_24:
[----:B------:R-:W0:Y:S01]  /*0960*/  F2I.F64.TRUNC R25, R8 ;  /* 0x0000000800197311 */ /* 0x000e22000030d100 */
[----:B------:R-:W-:Y:S02]  /*0970*/  IMAD.MOV.U32 R34, RZ, RZ, 0x1 ;  /* 0x00000001ff227424 */ /* 0x000fe400078e00ff */
[----:B------:R-:W-:Y:S02]  /*0980*/  IMAD.MOV.U32 R35, RZ, RZ, 0x0 ;  /* 0x00000000ff237424 */ /* 0x000fe400078e00ff */
[----:B0-----:R-:W-:-:S05]  /*0990*/  IMAD.WIDE R24, R25, 0x8, R18 ;  /* 0x0000000819187825 */ /* 0x001fca00078e0212 */
        /* <DEDUP_REMOVED lines=37> */
.L_x_27:
[----:B------:R-:W-:Y:S05]  /*0bf0*/  BSYNC.RECONVERGENT B2 ;  /* 0x0000000000027941 */ /* 0x000fea0003800200 */
.L_x_26:
        /* <DEDUP_REMOVED lines=20> */
.L_x_29:
[----:B------:R-:W-:Y:S05]  /*0d40*/  BSYNC.RECONVERGENT B2 ;  /* 0x0000000000027941 */ /* 0x000fea0003800200 */
.L_x_28:
        /* <DEDUP_REMOVED lines=9> */
[----:B------:R1:W5:Y:S04]  /*0de0*/  LDG.E.64 R32, desc[UR6][R14.64+0x58] ;  /* 0x000058060e207981 */ /* 0x000368000c1e1b00 */
[----:B------:R-:W5:Y:S01]  /*0df0*/  LDG.E.64 R30, desc[UR6][R22.64+0x10] ;  /* 0x00001006161e7981 */ /* 0x000f62000c1e1b00 */
[----:B------:R-:W-:Y:S01]  /*0e00*/  BSSY.RECONVERGENT B2, `(.L_x_30) ;  /* 0x000001f000027945 */ /* 0x000fe20003800200 */
[----:B-1----:R-:W-:Y:S01]  /*0e10*/  MOV R14, 0x0 ;  /* 0x00000000000e7802 */ /* 0x002fe20000000f00 */
[----:B------:R-:W-:Y:S01]  /*0e20*/  IMAD.MOV.U32 R15, RZ, RZ, 0x3fd80000 ;  /* 0x3fd80000ff0f7424 */ /* 0x000fe200078e00ff */
[----:B---3--:R-:W-:-:S02]  /*0e30*/  DADD R26, R26, -R28 ;  /* 0x000000001a1a7229 */ /* 0x008fc4000000081c */
[----:B----4-:R-:W-:-:S06]  /*0e40*/  DADD R12, R12, -R24 ;  /* 0x000000000c0c7229 */ /* 0x010fcc0000000818 */
[----:B------:R-:W-:Y:S02]  /*0e50*/  DMUL R26, R26, R26 ;  /* 0x0000001a1a1a7228 */ /* 0x000fe40000000000 */
[----:B-----5:R-:W-:-:S06]  /*0e60*/  DADD R30, R30, -R32 ;  /* 0x000000001e1e7229 */ /* 0x020fcc0000000820 */
        /* <DEDUP_REMOVED lines=16> */
[----:B------:R-:W-:Y:S01]  /*0f70*/  MOV R0, R28 ;  /* 0x0000001c00007202 */ /* 0x000fe20000000f00 */
[----:B------:R-:W-:Y:S01]  /*0f80*/  IMAD.MOV.U32 R7, RZ, RZ, R13 ;  /* 0x000000ffff077224 */ /* 0x000fe200078e000d */
[----:B------:R-:W-:Y:S01]  /*0f90*/  MOV R26, 0xfd0 ;  /* 0x00000fd0001a7802 */ /* 0x000fe20000000f00 */
[----:B------:R-:W-:Y:S02]  /*0fa0*/  IMAD.MOV.U32 R10, RZ, RZ, R14 ;  /* 0x000000ffff0a7224 */ /* 0x000fe400078e000e */
[----:B------:R-:W-:-:S07]  /*0fb0*/  IMAD.MOV.U32 R9, RZ, RZ, R15 ;  /* 0x000000ffff097224 */ /* 0x000fce00078e000f */
[----:B--2---:R-:W-:Y:S05]  /*0fc0*/  CALL.REL.NOINC `($__internal_3_$__cuda_sm20_dsqrt_rn_f64_mediumpath_v1) ;  /* 0x0000001400847944 */ /* 0x004fea0003c00000 */
[----:B------:R-:W-:Y:S01]  /*0fd0*/  MOV R26, R28 ;  /* 0x0000001c001a7202 */ /* 0x000fe20000000f00 */
[----:B------:R-:W-:-:S07]  /*0fe0*/  IMAD.MOV.U32 R27, RZ, RZ, R29 ;  /* 0x000000ffff1b7224 */ /* 0x000fce00078e001d */
.L_x_31:
[----:B------:R-:W-:Y:S05]  /*0ff0*/  BSYNC.RECONVERGENT B2 ;  /* 0x0000000000027941 */ /* 0x000fea0003800200 */
.L_x_30:
        /* <DEDUP_REMOVED lines=16> */
[----:B------:R-:W-:Y:S02]  /*1100*/  MOV R29, R27 ;  /* 0x0000001b001d7202 */ /* 0x000fe40000000f00 */
[----:B------:R-:W-:-:S07]  /*1110*/  MOV R0, 0x1130 ;  /* 0x0000113000007802 */ /* 0x000fce0000000f00 */
[----:B--2---:R-:W-:Y:S05]  /*1120*/  CALL.REL.NOINC `($__internal_2_$__cuda_sm20_div_rn_f64_full) ;  /* 0x0000000c00b47944 */ /* 0x004fea0003c00000 */
[----:B------:R-:W-:Y:S02]  /*1130*/  IMAD.MOV.U32 R8, RZ, RZ, R26 ;  /* 0x000000ffff087224 */ /* 0x000fe400078e001a */
[----:B------:R-:W-:-:S07]  /*1140*/  IMAD.MOV.U32 R9, RZ, RZ, R27 ;  /* 0x000000ffff097224 */ /* 0x000fce00078e001b */
.L_x_33:
[----:B------:R-:W-:Y:S05]  /*1150*/  BSYNC.RECONVERGENT B2 ;  /* 0x0000000000027941 */ /* 0x000fea0003800200 */
.L_x_32:
[----:B------:R-:W0:Y:S01]  /*1160*/  F2I.F64.TRUNC R11, R8 ;  /* 0x00000008000b7311 */ /* 0x000e22000030d100 */
[----:B------:R-:W-:Y:S01]  /*1170*/  VIADD R6, R6, 0x4 ;  /* 0x0000000406067836 */ /* 0x000fe20000000000 */
[----:B------:R-:W-:Y:S01]  /*1180*/  MOV R13, 0x0 ;  /* 0x00000000000d7802 */ /* 0x000fe20000000f00 */
[----:B------:R-:W-:-:S03]  /*1190*/  IMAD.MOV.U32 R12, RZ, RZ, 0x1 ;  /* 0x00000001ff0c7424 */ /* 0x000fc600078e00ff */
[----:B------:R-:W-:Y:S01]  /*11a0*/  ISETP.NE.AND P0, PT, R6, RZ, PT ;  /* 0x000000ff0600720c */ /* 0x000fe20003f05270 */
[----:B------:R-:W-:Y:S02]  /*11b0*/  VIADD R5, R5, 0x4 ;  /* 0x0000000405057836 */ /* 0x000fe40000000000 */
[----:B0-----:R-:W-:-:S05]  /*11c0*/  IMAD.WIDE R10, R11, 0x8, R18 ;  /* 0x000000080b0a7825 */ /* 0x001fca00078e0212 */
[----:B------:R4:W-:Y:S01]  /*11d0*/  REDG.E.ADD.64.STRONG.GPU desc[UR6][R10.64], R12 ;  /* 0x0000000c0a00798e */ /* 0x0009e2000c12e506 */
[----:B------:R-:W-:-:S04]  /*11e0*/  VIADD R2, R2, 0x4 ;  /* 0x0000000402027836 */ /* 0x000fc80000000000 */
[----:B------:R-:W-:Y:S05]  /*11f0*/  @P0 BRA `(.L_x_34) ;  /* 0xffffffec00f00947 */ /* 0x000fea000383ffff */
[----:B------:R-:W-:Y:S05]  /*1200*/  BSYNC B0 ;  /* 0x0000000000007941 */ /* 0x000fea0003800000 */
.L_x_17:
[----:B------:R-:W-:-:S07]  /*1210*/  IADD3 R5, PT, PT, R2, 0x1, RZ ;  /* 0x0000000102057810 */ /* 0x000fce0007ffe0ff */
.L_x_16:
[----:B------:R-:W-:Y:S05]  /*1220*/  BSYNC B1 ;  /* 0x0000000000017941 */ /* 0x000fea0003800000 */
.L_x_15:
[----:B------:R-:W-:-:S13]  /*1230*/  LOP3.LUT P0, R0, R4, 0x3, RZ, 0xc0, !PT ;  /* 0x0000000304007812 */ /* 0x000fda000780c0ff */
[----:B------:R-:W-:Y:S05]  /*1240*/  @!P0 EXIT ;  /* 0x000000000000894d */ /* 0x000fea0003800000 */
[----:B------:R-:W-:Y:S01]  /*1250*/  ISETP.NE.AND P0, PT, R0, 0x1, PT ;  /* 0x000000010000780c */ /* 0x000fe20003f05270 */
[----:B------:R-:W-:-:S12]  /*1260*/  BSSY.RECONVERGENT B0, `(.L_x_35) ;  /* 0x000008e000007945 */ /* 0x000fd80003800200 */
[----:B------:R-:W-:Y:S05]  /*1270*/  @!P0 BRA `(.L_x_36) ;  /* 0x0000000800308947 */ /* 0x000fea0003800000 */
[----:B------:R-:W0:Y:S01]  /*1280*/  LDC.64 R14, c[0x0][0x388] ;  /* 0x0000e200ff0e7b82 */ /* 0x000e220000000a00 */
[----:B----4-:R-:W3:Y:S04]  /*1290*/  LDG.E.64 R10, desc[UR6][R22.64+0x8] ;  /* 0x00000806160a7981 */ /* 0x010ee8000c1e1b00 */
[----:B------:R-:W4:Y:S04]  /*12a0*/  LDG.E.64 R6, desc[UR6][R22.64] ;  /* 0x0000000616067981 */ /* 0x000f28000c1e1b00 */
[----:B------:R-:W5:Y:S01]  /*12b0*/  LDG.E.64 R16, desc[UR6][R22.64+0x10] ;  /* 0x0000100616107981 */ /* 0x000f62000c1e1b00 */
[----:B0-----:R-:W-:-:S05]  /*12c0*/  IMAD.WIDE R14, R5, 0x18, R14 ;  /* 0x00000018050e7825 */ /* 0x001fca00078e020e */
[----:B------:R-:W3:Y:S04]  /*12d0*/  LDG.E.64 R12, desc[UR6][R14.64+0x8] ;  /* 0x000008060e0c7981 */ /* 0x000ee8000c1e1b00 */
[----:B------:R-:W4:Y:S04]  /*12e0*/  LDG.E.64 R8, desc[UR6][R14.64] ;  /* 0x000000060e087981 */ /* 0x000f28000c1e1b00 */
[----:B------:R-:W5:Y:S01]  /*12f0*/  LDG.E.64 R18, desc[UR6][R14.64+0x10] ;  /* 0x000010060e127981 */ /* 0x000f62000c1e1b00 */
[----:B------:R-:W-:Y:S01]  /*1300*/  BSSY.RECONVERGENT B1, `(.L_x_37) ;  /* 0x000001f000017945 */ /* 0x000fe20003800200 */
[----:B---3--:R-:W-:-:S02]  /*1310*/  DADD R10, R10, -R12 ;  /* 0x000000000a0a7229 */ /* 0x008fc4000000080c */
[----:B----4-:R-:W-:-:S06]  /*1320*/  DADD R6, R6, -R8 ;  /* 0x0000000006067229 */ /* 0x010fcc0000000808 */
[----:B------:R-:W-:Y:S02]  /*1330*/  DMUL R10, R10, R10 ;  /* 0x0000000a0a0a7228 */ /* 0x000fe40000000000 */
[----:B-----5:R-:W-:-:S06]  /*1340*/  DADD R16, R16, -R18 ;  /* 0x0000000010107229 */ /* 0x020fcc0000000812 */
[----:B------:R-:W-:-:S08]  /*1350*/  DFMA R6, R6, R6, R10 ;  /* 0x000000060606722b */ /* 0x000fd0000000000a */
[----:B------:R-:W-:-:S06]  /*1360*/  DFMA R6, R16, R16, R6 ;  /* 0x000000101006722b */ /* 0x000fcc0000000006 */
[----:B------:R-:W0:Y:S04]  /*1370*/  MUFU.RSQ64H R9, R7 ;  /* 0x0000000700097308 */ /* 0x000e280000001c00 */
[----:B------:R-:W-:Y:S02]  /*1380*/  VIADD R8, R7, 0xfcb00000 ;  /* 0xfcb0000007087836 */ /* 0x000fe40000000000 */
[----:B------:R-:W-:-:S04]  /*1390*/  IMAD.MOV.U32 R12, RZ, RZ, 0x0 ;  /* 0x00000000ff0c7424 */ /* 0x000fc800078e00ff */
[----:B0-----:R-:W-:Y:S01]  /*13a0*/  DMUL R10, R8, R8 ;  /* 0x00000008080a7228 */ /* 0x001fe20000000000 */
[----:B------:R-:W-:-:S07]  /*13b0*/  IMAD.MOV.U32 R13, RZ, RZ, 0x3fd80000 ;  /* 0x3fd80000ff0d7424 */ /* 0x000fce00078e00ff */
[----:B------:R-:W-:-:S08]  /*13c0*/  DFMA R10, R6, -R10, 1 ;  /* 0x3ff00000060a742b */ /* 0x000fd0000000080a */
[----:B------:R-:W-:Y:S02]  /*13d0*/  DFMA R12, R10, R12, 0.5 ;  /* 0x3fe000000a0c742b */ /* 0x000fe4000000000c */
[----:B------:R-:W-:-:S08]  /*13e0*/  DMUL R10, R8, R10 ;  /* 0x0000000a080a7228 */ /* 0x000fd00000000000 */
[----:B------:R-:W-:Y:S01]  /*13f0*/  DFMA R16, R12, R10, R8 ;  /* 0x0000000a0c10722b */ /* 0x000fe20000000008 */
[----:B------:R-:W-:-:S07]  /*1400*/  ISETP.GE.U32.AND P0, PT, R8, 0x7ca00000, PT ;  /* 0x7ca000000800780c */ /* 0x000fce0003f06070 */
[----:B------:R-:W-:Y:S02]  /*1410*/  DMUL R18, R6, R16 ;  /* 0x0000001006127228 */ /* 0x000fe40000000000 */
[----:B------:R-:W-:Y:S01]  /*1420*/  IADD3 R11, PT, PT, R17, -0x100000, RZ ;  /* 0xfff00000110b7810 */ /* 0x000fe20007ffe0ff */
[----:B------:R-:W-:-:S05]  /*1430*/  IMAD.MOV.U32 R10, RZ, RZ, R16 ;  /* 0x000000ffff0a7224 */ /* 0x000fca00078e0010 */
        /* <DEDUP_REMOVED lines=8> */
[----:B--2---:R-:W-:Y:S05]  /*14c0*/  CALL.REL.NOINC `($__internal_3_$__cuda_sm20_dsqrt_rn_f64_mediumpath_v1) ;  /* 0x0000001000447944 */ /* 0x004fea0003c00000 */
[----:B------:R-:W-:Y:S01]  /*14d0*/  MOV R12, R28 ;  /* 0x0000001c000c7202 */ /* 0x000fe20000000f00 */
[----:B------:R-:W-:-:S07]  /*14e0*/  IMAD.MOV.U32 R13, RZ, RZ, R29 ;  /* 0x000000ffff0d7224 */ /* 0x000fce00078e001d */
.L_x_38:
[----:B------:R-:W-:Y:S05]  /*14f0*/  BSYNC.RECONVERGENT B1 ;  /* 0x0000000000017941 */ /* 0x000fea0003800200 */
.L_x_37:
        /* <DEDUP_REMOVED lines=17> */
[----:B------:R-:W-:Y:S01]  /*1610*/  MOV R8, R12 ;  /* 0x0000000c00087202 */ /* 0x000fe20000000f00 */
[----:B------:R-:W-:Y:S01]  /*1620*/  IMAD.MOV.U32 R29, RZ, RZ, R13 ;  /* 0x000000ffff1d7224 */ /* 0x000fe200078e000d */
[----:B------:R-:W-:-:S07]  /*1630*/  MOV R0, 0x1650 ;  /* 0x0000165000007802 */ /* 0x000fce0000000f00 */
[----:B--2---:R-:W-:Y:S05]  /*1640*/  CALL.REL.NOINC `($__internal_2_$__cuda_sm20_div_rn_f64_full) ;  /* 0x00000008006c7944 */ /* 0x004fea0003c00000 */
[----:B------:R-:W-:Y:S01]  /*1650*/  IMAD.MOV.U32 R6, RZ, RZ, R26 ;  /* 0x000000ffff067224 */ /* 0x000fe200078e001a */
[----:B------:R-:W-:-:S07]  /*1660*/  MOV R7, R27 ;  /* 0x0000001b00077202 */ /* 0x000fce0000000f00 */
.L_x_40:
[----:B------:R-:W-:Y:S05]  /*1670*/  BSYNC.RECONVERGENT B1 ;  /* 0x0000000000017941 */ /* 0x000fea0003800200 */
.L_x_39:
[----:B------:R-:W0:Y:S01]  /*1680*/  LDC.64 R8, c[0x0][0x380] ;  /* 0x0000e000ff087b82 */ /* 0x000e220000000a00 */
        /* <DEDUP_REMOVED lines=20> */
[----:B0-----:R-:W0:Y:S04]  /*17d0*/  MUFU.RSQ64H R9, R17 ;  /* 0x0000001100097308 */ /* 0x001e280000001c00 */
[----:B------:R-:W-:-:S04]  /*17e0*/  IADD3 R8, PT, PT, R17, -0x3500000, RZ ;  /* 0xfcb0000011087810 */ /* 0x000fc80007ffe0ff */
[----:B------:R-:W-:Y:S02]  /*17f0*/  ISETP.GE.U32.AND P0, PT, R8, 0x7ca00000, PT ;  /* 0x7ca000000800780c */ /* 0x000fe40003f06070 */
[----:B0-----:R-:W-:-:S08]  /*1800*/  DMUL R6, R8, R8 ;  /* 0x0000000808067228 */ /* 0x001fd00000000000 */
[----:B------:R-:W-:-:S08]  /*1810*/  DFMA R6, R16, -R6, 1 ;  /* 0x3ff000001006742b */ /* 0x000fd00000000806 */
[----:B------:R-:W-:Y:S02]  /*1820*/  DFMA R10, R6, R10, 0.5 ;  /* 0x3fe00000060a742b */ /* 0x000fe4000000000a */
[----:B------:R-:W-:-:S08]  /*1830*/  DMUL R6, R8, R6 ;  /* 0x0000000608067228 */ /* 0x000fd00000000000 */
[----:B------:R-:W-:-:S08]  /*1840*/  DFMA R6, R10, R6, R8 ;  /* 0x000000060a06722b */ /* 0x000fd00000000008 */
        /* <DEDUP_REMOVED lines=13> */
[----:B------:R-:W-:Y:S02]  /*1920*/  IMAD.MOV.U32 R12, RZ, RZ, R28 ;  /* 0x000000ffff0c7224 */ /* 0x000fe400078e001c */
[----:B------:R-:W-:-:S07]  /*1930*/  IMAD.MOV.U32 R13, RZ, RZ, R29 ;  /* 0x000000ffff0d7224 */ /* 0x000fce00078e001d */
.L_x_42:
[----:B------:R-:W-:Y:S05]  /*1940*/  BSYNC.RECONVERGENT B1 ;  /* 0x0000000000017941 */ /* 0x000fea0003800200 */
.L_x_41:
[----:B------:R-:W0:Y:S01]  /*1950*/  LDCU UR4, c[0x0][0x394] ;  /* 0x00007280ff0477ac */ /* 0x000e220008000800 */
[----:B------:R-:W1:Y:S01]  /*1960*/  LDC.64 R8, c[0x0][0x390] ;  /* 0x0000e400ff087b82 */ /* 0x000e620000000a00 */
[----:B------:R-:W-:Y:S01]  /*1970*/  MOV R6, 0x1 ;  /* 0x0000000100067802 */ /* 0x000fe20000000f00 */
[----:B------:R-:W-:Y:S01]  /*1980*/  BSSY.RECONVERGENT B1, `(.L_x_43) ;  /* 0x0000014000017945 */ /* 0x000fe20003800200 */
[----:B------:R-:W-:Y:S01]  /*1990*/  FSETP.GEU.AND P1, PT, |R13|, 6.5827683646048100446e-37, PT ;  /* 0x036000000d00780b */ /* 0x000fe20003f2e200 */
        /* <DEDUP_REMOVED lines=15> */
[----:B--2---:R-:W-:Y:S05]  /*1a90*/  CALL.REL.NOINC `($__internal_2_$__cuda_sm20_div_rn_f64_full) ;  /* 0x0000000400587944 */ /* 0x004fea0003c00000 */
[----:B------:R-:W-:Y:S01]  /*1aa0*/  MOV R6, R26 ;  /* 0x0000001a00067202 */ /* 0x000fe20000000f00 */
[----:B------:R-:W-:-:S07]  /*1ab0*/  IMAD.MOV.U32 R7, RZ, RZ, R27 ;  /* 0x000000ffff077224 */ /* 0x000fce00078e001b */
.L_x_44:
[----:B------:R-:W-:Y:S05]  /*1ac0*/  BSYNC.RECONVERGENT B1 ;  /* 0x0000000000017941 */ /* 0x000fea0003800200 */
.L_x_43:
[----:B------:R-:W0:Y:S01]  /*1ad0*/  LDC.64 R8, c[0x0][0x380] ;  /* 0x0000e000ff087b82 */ /* 0x000e220000000a00 */
[----:B------:R-:W0:Y:S01]  /*1ae0*/  F2I.F64.TRUNC R7, R6 ;  /* 0x0000000600077311 */ /* 0x000e22000030d100 */
[----:B------:R-:W-:Y:S02]  /*1af0*/  HFMA2 R11, -RZ, RZ, 0, 0 ;  /* 0x00000000ff0b7431 */ /* 0x000fe400000001ff */
[----:B------:R-:W-:Y:S02]  /*1b00*/  IMAD.MOV.U32 R10, RZ, RZ, 0x1 ;  /* 0x00000001ff0a7424 */ /* 0x000fe400078e00ff */
[----:B0-----:R-:W-:-:S05]  /*1b10*/  IMAD.WIDE R8, R7, 0x8, R8 ;  /* 0x0000000807087825 */ /* 0x001fca00078e0208 */
[----:B------:R0:W-:Y:S01]  /*1b20*/  REDG.E.ADD.64.STRONG.GPU desc[UR6][R8.64], R10 ;  /* 0x0000000a0800798e */ /* 0x0001e2000c12e506 */
[----:B------:R-:W-:-:S07]  /*1b30*/  VIADD R5, R5, 0x2 ;  /* 0x0000000205057836 */ /* 0x000fce0000000000 */
.L_x_36:
[----:B------:R-:W-:Y:S05]  /*1b40*/  BSYNC.RECONVERGENT B0 ;  /* 0x0000000000007941 */ /* 0x000fea0003800200 */
.L_x_35:
[----:B------:R-:W-:-:S04]  /*1b50*/  LOP3.LUT R4, R4, 0x1, RZ, 0xc0, !PT ;  /* 0x0000000104047812 */ /* 0x000fc800078ec0ff */
[----:B------:R-:W-:-:S13]  /*1b60*/  ISETP.NE.U32.AND P0, PT, R4, 0x1, PT ;  /* 0x000000010400780c */ /* 0x000fda0003f05070 */
[----:B------:R-:W-:Y:S05]  /*1b70*/  @P0 EXIT ;  /* 0x000000000000094d */ /* 0x000fea0003800000 */
[----:B------:R-:W1:Y:S01]  /*1b80*/  LDC.64 R6, c[0x0][0x388] ;  /* 0x0000e200ff067b82 */ /* 0x000e620000000a00 */
[----:B0---4-:R-:W3:Y:S04]  /*1b90*/  LDG.E.64 R10, desc[UR6][R22.64+0x8] ;  /* 0x00000806160a7981 */ /* 0x011ee8000c1e1b00 */
[----:B------:R-:W4:Y:S01]  /*1ba0*/  LDG.E.64 R14, desc[UR6][R22.64+0x10] ;  /* 0x00001006160e7981 */ /* 0x000f22000c1e1b00 */
[----:B-1----:R-:W-:-:S03]  /*1bb0*/  IMAD.WIDE R6, R5, 0x18, R6 ;  /* 0x0000001805067825 */ /* 0x002fc600078e0206 */
[----:B------:R-:W5:Y:S04]  /*1bc0*/  LDG.E.64 R4, desc[UR6][R22.64] ;  /* 0x0000000616047981 */ /* 0x000f68000c1e1b00 */
[----:B------:R-:W3:Y:S04]  /*1bd0*/  LDG.E.64 R12, desc[UR6][R6.64+0x8] ;  /* 0x00000806060c7981 */ /* 0x000ee8000c1e1b00 */
[----:B------:R-:W5:Y:S04]  /*1be0*/  LDG.E.64 R8, desc[UR6][R6.64] ;  /* 0x0000000606087981 */ /* 0x000f68000c1e1b00 */
[----:B------:R0:W4:Y:S02]  /*1bf0*/  LDG.E.64 R16, desc[UR6][R6.64+0x10] ;  /* 0x0000100606107981 */ /* 0x000124000c1e1b00 */
[----:B0-----:R-:W-:Y:S01]  /*1c00*/  MOV R6, 0x0 ;  /* 0x0000000000067802 */ /* 0x001fe20000000f00 */
[----:B------:R-:W-:Y:S01]  /*1c10*/  IMAD.MOV.U32 R7, RZ, RZ, 0x3fd80000 ;  /* 0x3fd80000ff077424 */ /* 0x000fe200078e00ff */
[----:B------:R-:W-:Y:S01]  /*1c20*/  BSSY.RECONVERGENT B0, `(.L_x_45) ;  /* 0x000001e000007945 */ /* 0x000fe20003800200 */
[----:B---3--:R-:W-:-:S02]  /*1c30*/  DADD R10, R10, -R12 ;  /* 0x000000000a0a7229 */ /* 0x008fc4000000080c */
[----:B-----5:R-:W-:-:S06]  /*1c40*/  DADD R4, R4, -R8 ;  /* 0x0000000004047229 */ /* 0x020fcc0000000808 */
[----:B------:R-:W-:Y:S02]  /*1c50*/  DMUL R10, R10, R10 ;  /* 0x0000000a0a0a7228 */ /* 0x000fe40000000000 */
[----:B----4-:R-:W-:-:S06]  /*1c60*/  DADD R14, R14, -R16 ;  /* 0x000000000e0e7229 */ /* 0x010fcc0000000810 */
[----:B------:R-:W-:-:S08]  /*1c70*/  DFMA R10, R4, R4, R10 ;  /* 0x00000004040a722b */ /* 0x000fd0000000000a */
[----:B------:R-:W-:-:S06]  /*1c80*/  DFMA R12, R14, R14, R10 ;  /* 0x0000000e0e0c722b */ /* 0x000fcc000000000a */
[----:B------:R-:W0:Y:S04]  /*1c90*/  MUFU.RSQ64H R9, R13 ;  /* 0x0000000d00097308 */ /* 0x000e280000001c00 */
[----:B------:R-:W-:-:S06]  /*1ca0*/  VIADD R8, R13, 0xfcb00000 ;  /* 0xfcb000000d087836 */ /* 0x000fcc0000000000 */
[----:B0-----:R-:W-:-:S08]  /*1cb0*/  DMUL R4, R8, R8 ;  /* 0x0000000808047228 */ /* 0x001fd00000000000 */
[----:B------:R-:W-:-:S08]  /*1cc0*/  DFMA R4, R12, -R4, 1 ;  /* 0x3ff000000c04742b */ /* 0x000fd00000000804 */
[----:B------:R-:W-:Y:S02]  /*1cd0*/  DFMA R6, R4, R6, 0.5 ;  /* 0x3fe000000406742b */ /* 0x000fe40000000006 */
[----:B------:R-:W-:-:S08]  /*1ce0*/  DMUL R4, R8, R4 ;  /* 0x0000000408047228 */ /* 0x000fd00000000000 */
[----:B------:R-:W-:Y:S01]  /*1cf0*/  DFMA R10, R6, R4, R8 ;  /* 0x00000004060a722b */ /* 0x000fe20000000008 */
[----:B------:R-:W-:-:S07]  /*1d00*/  ISETP.GE.U32.AND P0, PT, R8, 0x7ca00000, PT ;  /* 0x7ca000000800780c */ /* 0x000fce0003f06070 */
        /* <DEDUP_REMOVED lines=15> */
.L_x_46:
[----:B------:R-:W-:Y:S05]  /*1e00*/  BSYNC.RECONVERGENT B0 ;  /* 0x0000000000007941 */ /* 0x000fea0003800200 */
.L_x_45:
        /* <DEDUP_REMOVED lines=23> */
.L_x_48:
[----:B------:R-:W-:Y:S05]  /*1f80*/  BSYNC.RECONVERGENT B0 ;  /* 0x0000000000007941 */ /* 0x000fea0003800200 */
.L_x_47:
[----:B--2---:R-:W0:Y:S01]  /*1f90*/  LDC.64 R2, c[0x0][0x380] ;  /* 0x0000e000ff027b82 */ /* 0x004e220000000a00 */
[----:B------:R-:W0:Y:S01]  /*1fa0*/  F2I.F64.TRUNC R5, R4 ;  /* 0x0000000400057311 */ /* 0x000e22000030d100 */
[----:B------:R-:W-:Y:S02]  /*1fb0*/  IMAD.MOV.U32 R6, RZ, RZ, 0x1 ;  /* 0x00000001ff067424 */ /* 0x000fe400078e00ff */
[----:B------:R-:W-:Y:S02]  /*1fc0*/  IMAD.MOV.U32 R7, RZ, RZ, 0x0 ;  /* 0x00000000ff077424 */ /* 0x000fe400078e00ff */
[----:B0-----:R-:W-:-:S05]  /*1fd0*/  IMAD.WIDE R2, R5, 0x8, R2 ;  /* 0x0000000805027825 */ /* 0x001fca00078e0202 */
[----:B------:R-:W-:Y:S01]  /*1fe0*/  REDG.E.ADD.64.STRONG.GPU desc[UR6][R2.64], R6 ;  /* 0x000000060200798e */ /* 0x000fe2000c12e506 */
[----:B------:R-:W-:Y:S05]  /*1ff0*/  EXIT ;  /* 0x000000000000794d */ /* 0x000fea0003800000 */
        .weak           $__internal_2_$__cuda_sm20_div_rn_f64_full
        .type           $__internal_2_$__cuda_sm20_div_rn_f64_full,@function
        .size           $__internal_2_$__cuda_sm20_div_rn_f64_full,($__internal_3_$__cuda_sm20_dsqrt_rn_f64_mediumpath_v1 - $__internal_2_$__cuda_sm20_div_rn_f64_full)
$__internal_2_$__cuda_sm20_div_rn_f64_full:
[C---:B------:R-:W-:Y:S01]  /*2000*/  FSETP.GEU.AND P0, PT, |R3|.reuse, 1.469367938527859385e-39, PT ;  /* 0x001000000300780b */ /* 0x040fe20003f0e200 */
[----:B------:R-:W-:Y:S01]  /*2010*/  IMAD.U32 R10, RZ, RZ, UR5 ;  /* 0x00000005ff0a7e24 */ /* 0x000fe2000f8e00ff */
[----:B------:R-:W-:Y:S01]  /*2020*/  LOP3.LUT R7, R3, 0x800fffff, RZ, 0xc0, !PT ;  /* 0x800fffff03077812 */ /* 0x000fe200078ec0ff */
[----:B------:R-:W-:Y:S01]  /*2030*/  IMAD.MOV.U32 R11, RZ, RZ, R3 ;  /* 0x000000ffff0b7224 */ /* 0x000fe200078e0003 */
[----:B------:R-:W-:Y:S01]  /*2040*/  MOV R12, UR5 ;  /* 0x00000005000c7c02 */ /* 0x000fe20008000f00 */
[----:B------:R-:W-:Y:S01]  /*2050*/  IMAD.MOV.U32 R24, RZ, RZ, 0x1 ;  /* 0x00000001ff187424 */ /* 0x000fe200078e00ff */
[----:B------:R-:W-:Y:S01]  /*2060*/  LOP3.LUT R13, R7, 0x3ff00000, RZ, 0xfc, !PT ;  /* 0x3ff00000070d7812 */ /* 0x000fe200078efcff */
[----:B------:R-:W-:Y:S01]  /*2070*/  IMAD.MOV.U32 R32, RZ, RZ, 0x1ca00000 ;  /* 0x1ca00000ff207424 */ /* 0x000fe200078e00ff */
[----:B------:R-:W-:Y:S01]  /*2080*/  MOV R9, R29 ;  /* 0x0000001d00097202 */ /* 0x000fe20000000f00 */
[----:B------:R-:W-:Y:S01]  /*2090*/  BSSY.RECONVERGENT B3, `(.L_x_49) ;  /* 0x0000051000037945 */ /* 0x000fe20003800200 */
[----:B------:R-:W-:-:S02]  /*20a0*/  LOP3.LUT R34, R3, 0x7ff00000, RZ, 0xc0, !PT ;  /* 0x7ff0000003227812 */ /* 0x000fc400078ec0ff */
[C---:B------:R-:W-:Y:S01]  /*20b0*/  FSETP.GEU.AND P2, PT, |R9|.reuse, 1.469367938527859385e-39, PT ;  /* 0x001000000900780b */ /* 0x040fe20003f4e200 */
[----:B------:R-:W-:Y:S01]  /*20c0*/  @!P0 DMUL R12, R10, 8.98846567431157953865e+307 ;  /* 0x7fe000000a0c8828 */ /* 0x000fe20000000000 */
[----:B------:R-:W-:-:S04]  /*20d0*/  LOP3.LUT R7, R9, 0x7ff00000, RZ, 0xc0, !PT ;  /* 0x7ff0000009077812 */ /* 0x000fc800078ec0ff */
[----:B------:R-:W-:Y:S01]  /*20e0*/  ISETP.GE.U32.AND P1, PT, R7, R34, PT ;  /* 0x000000220700720c */ /* 0x000fe20003f26070 */
[----:B------:R-:W0:Y:S04]  /*20f0*/  MUFU.RCP64H R25, R13 ;  /* 0x0000000d00197308 */ /* 0x000e280000001800 */
[----:B------:R-:W-:Y:S02]  /*2100*/  @!P0 LOP3.LUT R34, R13, 0x7ff00000, RZ, 0xc0, !PT ;  /* 0x7ff000000d228812 */ /* 0x000fe400078ec0ff */
[----:B------:R-:W-:-:S04]  /*2110*/  @!P2 LOP3.LUT R28, R11, 0x7ff00000, RZ, 0xc0, !PT ;  /* 0x7ff000000b1ca812 */ /* 0x000fc800078ec0ff */
[----:B------:R-:W-:-:S04]  /*2120*/  @!P2 ISETP.GE.U32.AND P3, PT, R7, R28, PT ;  /* 0x0000001c0700a20c */ /* 0x000fc80003f66070 */
[----:B------:R-:W-:Y:S01]  /*2130*/  @!P2 SEL R29, R32, 0x63400000, !P3 ;  /* 0x63400000201da807 */ /* 0x000fe20005800000 */
[----:B0-----:R-:W-:-:S03]  /*2140*/  DFMA R26, R24, -R12, 1 ;  /* 0x3ff00000181a742b */ /* 0x001fc6000000080c */
[----:B------:R-:W-:-:S04]  /*2150*/  @!P2 LOP3.LUT R30, R29, 0x80000000, R9, 0xf8, !PT ;  /* 0x800000001d1ea812 */ /* 0x000fc800078ef809 */
[----:B------:R-:W-:Y:S01]  /*2160*/  @!P2 LOP3.LUT R31, R30, 0x100000, RZ, 0xfc, !PT ;  /* 0x001000001e1fa812 */ /* 0x000fe200078efcff */
[----:B------:R-:W-:Y:S01]  /*2170*/  @!P2 IMAD.MOV.U32 R30, RZ, RZ, RZ ;  /* 0x000000ffff1ea224 */ /* 0x000fe200078e00ff */
[----:B------:R-:W-:-:S08]  /*2180*/  DFMA R26, R26, R26, R26 ;  /* 0x0000001a1a1a722b */ /* 0x000fd0000000001a */
[----:B------:R-:W-:Y:S01]  /*2190*/  DFMA R26, R24, R26, R24 ;  /* 0x0000001a181a722b */ /* 0x000fe20000000018 */
[----:B------:R-:W-:Y:S02]  /*21a0*/  SEL R25, R32, 0x63400000, !P1 ;  /* 0x6340000020197807 */ /* 0x000fe40004800000 */
[----:B------:R-:W-:Y:S02]  /*21b0*/  MOV R24, R8 ;  /* 0x0000000800187202 */ /* 0x000fe40000000f00 */
[----:B------:R-:W-:-:S03]  /*21c0*/  LOP3.LUT R25, R25, 0x800fffff, R9, 0xf8, !PT ;  /* 0x800fffff19197812 */ /* 0x000fc600078ef809 */
[----:B------:R-:W-:-:S03]  /*21d0*/  DFMA R28, R26, -R12, 1 ;  /* 0x3ff000001a1c742b */ /* 0x000fc6000000080c */
[----:B------:R-:W-:-:S05]  /*21e0*/  @!P2 DFMA R24, R24, 2, -R30 ;  /* 0x400000001818a82b */ /* 0x000fca000000081e */
[----:B------:R-:W-:-:S08]  /*21f0*/  DFMA R26, R26, R28, R26 ;  /* 0x0000001c1a1a722b */ /* 0x000fd0000000001a */
[----:B------:R-:W-:-:S08]  /*2200*/  DMUL R28, R26, R24 ;  /* 0x000000181a1c7228 */ /* 0x000fd00000000000 */
[----:B------:R-:W-:-:S08]  /*2210*/  DFMA R30, R28, -R12, R24 ;  /* 0x8000000c1c1e722b */ /* 0x000fd00000000018 */
[----:B------:R-:W-:Y:S01]  /*2220*/  DFMA R30, R26, R30, R28 ;  /* 0x0000001e1a1e722b */ /* 0x000fe2000000001c */
[----:B------:R-:W-:Y:S01]  /*2230*/  IMAD.MOV.U32 R29, RZ, RZ, R7 ;  /* 0x000000ffff1d7224 */ /* 0x000fe200078e0007 */
[----:B------:R-:W-:Y:S01]  /*2240*/  @!P2 LOP3.LUT R29, R25, 0x7ff00000, RZ, 0xc0, !PT ;  /* 0x7ff00000191da812 */ /* 0x000fe200078ec0ff */
[----:B------:R-:W-:-:S03]  /*2250*/  VIADD R27, R34, 0xffffffff ;  /* 0xffffffff221b7836 */ /* 0x000fc60000000000 */
[----:B------:R-:W-:-:S04]  /*2260*/  IADD3 R26, PT, PT, R29, -0x1, RZ ;  /* 0xffffffff1d1a7810 */ /* 0x000fc80007ffe0ff */
[----:B------:R-:W-:-:S04]  /*2270*/  ISETP.GT.U32.AND P0, PT, R26, 0x7feffffe, PT ;  /* 0x7feffffe1a00780c */ /* 0x000fc80003f04070 */
[----:B------:R-:W-:-:S13]  /*2280*/  ISETP.GT.U32.OR P0, PT, R27, 0x7feffffe, P0 ;  /* 0x7feffffe1b00780c */ /* 0x000fda0000704470 */
[----:B------:R-:W-:Y:S05]  /*2290*/  @P0 BRA `(.L_x_50) ;  /* 0x00000000006c0947 */ /* 0x000fea0003800000 */
[----:B------:R-:W-:-:S04]  /*22a0*/  LOP3.LUT R26, R11, 0x7ff00000, RZ, 0xc0, !PT ;  /* 0x7ff000000b1a7812 */ /* 0x000fc800078ec0ff */
[CC--:B------:R-:W-:Y:S02]  /*22b0*/  VIADDMNMX R8, R7.reuse, -R26.reuse, 0xb9600000, !PT ;  /* 0xb960000007087446 */ /* 0x0c0fe4000780091a */
[----:B------:R-:W-:Y:S02]  /*22c0*/  ISETP.GE.U32.AND P0, PT, R7, R26, PT ;  /* 0x0000001a0700720c */ /* 0x000fe40003f06070 */
[----:B------:R-:W-:Y:S01]  /*22d0*/  VIMNMX R7, PT, PT, R8, 0x46a00000, PT ;  /* 0x46a0000008077848 */ /* 0x000fe20003fe0100 */
[----:B------:R-:W-:Y:S01]  /*22e0*/  IMAD.MOV.U32 R8, RZ, RZ, RZ ;  /* 0x000000ffff087224 */ /* 0x000fe200078e00ff */
[----:B------:R-:W-:-:S05]  /*22f0*/  SEL R32, R32, 0x63400000, !P0 ;  /* 0x6340000020207807 */ /* 0x000fca0004000000 */
[----:B------:R-:W-:-:S05]  /*2300*/  IMAD.IADD R7, R7, 0x1, -R32 ;  /* 0x0000000107077824 */ /* 0x000fca00078e0a20 */
[----:B------:R-:W-:-:S06]  /*2310*/  IADD3 R9, PT, PT, R7, 0x7fe00000, RZ ;  /* 0x7fe0000007097810 */ /* 0x000fcc0007ffe0ff */
        /* <DEDUP_REMOVED lines=9> */
[C---:B------:R-:W-:Y:S01]  /*23b0*/  IADD3 R11, PT, PT, -R7.reuse, RZ, RZ ;  /* 0x000000ff070b7210 */ /* 0x040fe20007ffe1ff */
[----:B------:R-:W-:Y:S01]  /*23c0*/  IMAD.MOV.U32 R10, RZ, RZ, RZ ;  /* 0x000000ffff0a7224 */ /* 0x000fe200078e00ff */
[----:B------:R-:W-:Y:S01]  /*23d0*/  DMUL.RP R8, R30, R8 ;  /* 0x000000081e087228 */ /* 0x000fe20000008000 */
[----:B------:R-:W-:-:S04]  /*23e0*/  IADD3 R7, PT, PT, -R7, -0x43300000, RZ ;  /* 0xbcd0000007077810 */ /* 0x000fc80007ffe1ff */
[----:B------:R-:W-:-:S05]  /*23f0*/  DFMA R10, R26, -R10, R30 ;  /* 0x8000000a1a0a722b */ /* 0x000fca000000001e */
[----:B------:R-:W-:-:S05]  /*2400*/  LOP3.LUT R25, R9, R25, RZ, 0x3c, !PT ;  /* 0x0000001909197212 */ /* 0x000fca00078e3cff */
[----:B------:R-:W-:-:S04]  /*2410*/  FSETP.NEU.AND P0, PT, |R11|, R7, PT ;  /* 0x000000070b00720b */ /* 0x000fc80003f0d200 */
[----:B------:R-:W-:Y:S02]  /*2420*/  FSEL R26, R8, R26, !P0 ;  /* 0x0000001a081a7208 */ /* 0x000fe40004000000 */
[----:B------:R-:W-:Y:S01]  /*2430*/  FSEL R27, R25, R27, !P0 ;  /* 0x0000001b191b7208 */ /* 0x000fe20004000000 */
[----:B------:R-:W-:Y:S06]  /*2440*/  BRA `(.L_x_51) ;  /* 0x0000000000547947 */ /* 0x000fec0003800000 */
.L_x_50:
[----:B------:R-:W-:-:S14]  /*2450*/  DSETP.NAN.AND P0, PT, R8, R8, PT ;  /* 0x000000080800722a */ /* 0x000fdc0003f08000 */
[----:B------:R-:W-:Y:S05]  /*2460*/  @P0 BRA `(.L_x_52) ;  /* 0x0000000000440947 */ /* 0x000fea0003800000 */
[----:B------:R-:W-:-:S14]  /*2470*/  DSETP.NAN.AND P0, PT, R10, R10, PT ;  /* 0x0000000a0a00722a */ /* 0x000fdc0003f08000 */
[----:B------:R-:W-:Y:S05]  /*2480*/  @P0 BRA `(.L_x_53) ;  /* 0x0000000000300947 */ /* 0x000fea0003800000 */
[----:B------:R-:W-:Y:S01]  /*2490*/  ISETP.NE.AND P0, PT, R29, R34, PT ;  /* 0x000000221d00720c */ /* 0x000fe20003f05270 */
[----:B------:R-:W-:Y:S01]  /*24a0*/  IMAD.MOV.U32 R26, RZ, RZ, 0x0 ;  /* 0x00000000ff1a7424 */ /* 0x000fe200078e00ff */
[----:B------:R-:W-:-:S11]  /*24b0*/  MOV R27, 0xfff80000 ;  /* 0xfff80000001b7802 */ /* 0x000fd60000000f00 */
[----:B------:R-:W-:Y:S05]  /*24c0*/  @!P0 BRA `(.L_x_51) ;  /* 0x0000000000348947 */ /* 0x000fea0003800000 */
[----:B------:R-:W-:Y:S02]  /*24d0*/  ISETP.NE.AND P0, PT, R29, 0x7ff00000, PT ;  /* 0x7ff000001d00780c */ /* 0x000fe40003f05270 */
[----:B------:R-:W-:Y:S02]  /*24e0*/  LOP3.LUT R27, R9, 0x80000000, R11, 0x48, !PT ;  /* 0x80000000091b7812 */ /* 0x000fe400078e480b */
[----:B------:R-:W-:-:S13]  /*24f0*/  ISETP.EQ.OR P0, PT, R34, RZ, !P0 ;  /* 0x000000ff2200720c */ /* 0x000fda0004702670 */
[----:B------:R-:W-:Y:S01]  /*2500*/  @P0 LOP3.LUT R7, R27, 0x7ff00000, RZ, 0xfc, !PT ;  /* 0x7ff000001b070812 */ /* 0x000fe200078efcff */
[----:B------:R-:W-:Y:S02]  /*2510*/  @!P0 IMAD.MOV.U32 R26, RZ, RZ, RZ ;  /* 0x000000ffff1a8224 */ /* 0x000fe400078e00ff */
[----:B------:R-:W-:Y:S01]  /*2520*/  @P0 IMAD.MOV.U32 R26, RZ, RZ, RZ ;  /* 0x000000ffff1a0224 */ /* 0x000fe200078e00ff */
[----:B------:R-:W-:Y:S01]  /*2530*/  @P0 MOV R27, R7 ;  /* 0x00000007001b0202 */ /* 0x000fe20000000f00 */
[----:B------:R-:W-:Y:S06]  /*2540*/  BRA `(.L_x_51) ;  /* 0x0000000000147947 */ /* 0x000fec0003800000 */
.L_x_53:
[----:B------:R-:W-:Y:S01]  /*2550*/  LOP3.LUT R27, R11, 0x80000, RZ, 0xfc, !PT ;  /* 0x000800000b1b7812 */ /* 0x000fe200078efcff */
[----:B------:R-:W-:Y:S01]  /*2560*/  IMAD.MOV.U32 R26, RZ, RZ, R10 ;  /* 0x000000ffff1a7224 */ /* 0x000fe200078e000a */
[----:B------:R-:W-:Y:S06]  /*2570*/  BRA `(.L_x_51) ;  /* 0x0000000000087947 */ /* 0x000fec0003800000 */
.L_x_52:
[----:B------:R-:W-:Y:S01]  /*2580*/  LOP3.LUT R27, R9, 0x80000, RZ, 0xfc, !PT ;  /* 0x00080000091b7812 */ /* 0x000fe200078efcff */
[----:B------:R-:W-:-:S07]  /*2590*/  IMAD.MOV.U32 R26, RZ, RZ, R8 ;  /* 0x000000ffff1a7224 */ /* 0x000fce00078e0008 */
.L_x_51:
[----:B------:R-:W-:Y:S05]  /*25a0*/  BSYNC.RECONVERGENT B3 ;  /* 0x0000000000037941 */ /* 0x000fea0003800200 */
.L_x_49:
[----:B------:R-:W-:Y:S01]  /*25b0*/  MOV R8, R0 ;  /* 0x0000000000087202 */ /* 0x000fe20000000f00 */
[----:B------:R-:W-:-:S04]  /*25c0*/  IMAD.MOV.U32 R9, RZ, RZ, 0x0 ;  /* 0x00000000ff097424 */ /* 0x000fc800078e00ff */
[----:B------:R-:W-:Y:S05]  /*25d0*/  RET.REL.NODEC R8 `(_Z12PDH_baselineP10hist_entryP8atomdescdi) ;  /* 0xffffffd808887950 */ /* 0x000fea0003c3ffff */
        .weak           $__internal_3_$__cuda_sm20_dsqrt_rn_f64_mediumpath_v1
        .type           $__internal_3_$__cuda_sm20_dsqrt_rn_f64_mediumpath_v1,@function
        .size           $__internal_3_$__cuda_sm20_dsqrt_rn_f64_mediumpath_v1,(.L_x_62 - $__internal_3_$__cuda_sm20_dsqrt_rn_f64_mediumpath_v1)
$__internal_3_$__cuda_sm20_dsqrt_rn_f64_mediumpath_v1:
[----:B------:R-:W-:Y:S01]  /*25e0*/  ISETP.GE.U32.AND P0, PT, R8, -0x3400000, PT ;  /* 0xfcc000000800780c */ /* 0x000fe20003f06070 */
[----:B------:R-:W-:Y:S01]  /*25f0*/  BSSY.RECONVERGENT B3, `(.L_x_54) ;  /* 0x0000027000037945 */ /* 0x000fe20003800200 */
[----:B------:R-:W-:Y:S01]  /*2600*/  IMAD.MOV.U32 R29, RZ, RZ, R11 ;  /* 0x000000ffff1d7224 */ /* 0x000fe200078e000b */
[----:B------:R-:W-:Y:S01]  /*2610*/  MOV R28, R0 ;  /* 0x00000000001c7202 */ /* 0x000fe20000000f00 */
[----:B------:R-:W-:Y:S02]  /*2620*/  IMAD.MOV.U32 R13, RZ, RZ, R7 ;  /* 0x000000ffff0d7224 */ /* 0x000fe400078e0007 */
[----:B------:R-:W-:-:S07]  /*2630*/  IMAD.MOV.U32 R11, RZ, RZ, R9 ;  /* 0x000000ffff0b7224 */ /* 0x000fce00078e0009 */
[----:B------:R-:W-:Y:S05]  /*2640*/  @!P0 BRA `(.L_x_55) ;  /* 0x0000000000208947 */ /* 0x000fea0003800000 */
[----:B------:R-:W-:-:S10]  /*2650*/  DFMA.RM R24, R24, R28, R10 ;  /* 0x0000001c1818722b */ /* 0x000fd4000000400a */
[----:B------:R-:W-:-:S04]  /*2660*/  IADD3 R8, P0, PT, R24, 0x1, RZ ;  /* 0x0000000118087810 */ /* 0x000fc80007f1e0ff */
[----:B------:R-:W-:-:S06]  /*2670*/  IADD3.X R9, PT, PT, RZ, R25, RZ, P0, !PT ;  /* 0x00000019ff097210 */ /* 0x000fcc00007fe4ff */
[----:B------:R-:W-:-:S08]  /*2680*/  DFMA.RP R12, -R24, R8, R12 ;  /* 0x00000008180c722b */ /* 0x000fd0000000810c */
[----:B------:R-:W-:-:S06]  /*2690*/  DSETP.GT.AND P0, PT, R12, RZ, PT ;  /* 0x000000ff0c00722a */ /* 0x000fcc0003f04000 */
[----:B------:R-:W-:Y:S02]  /*26a0*/  FSEL R8, R8, R24, P0 ;  /* 0x0000001808087208 */ /* 0x000fe40000000000 */
[----:B------:R-:W-:Y:S01]  /*26b0*/  FSEL R9, R9, R25, P0 ;  /* 0x0000001909097208 */ /* 0x000fe20000000000 */
[----:B------:R-:W-:Y:S06]  /*26c0*/  BRA `(.L_x_56) ;  /* 0x0000000000647947 */ /* 0x000fec0003800000 */
.L_x_55:
        /* <DEDUP_REMOVED lines=9> */
[----:B------:R-:W-:Y:S01]  /*2760*/  MOV R8, RZ ;  /* 0x000000ff00087202 */ /* 0x000fe20000000f00 */
[----:B------:R-:W-:Y:S02]  /*2770*/  IMAD.MOV.U32 R24, RZ, RZ, 0x0 ;  /* 0x00000000ff187424 */ /* 0x000fe400078e00ff */
[----:B------:R-:W-:Y:S02]  /*2780*/  IMAD.MOV.U32 R25, RZ, RZ, 0x3fd80000 ;  /* 0x3fd80000ff197424 */ /* 0x000fe400078e00ff */
[----:B------:R-:W0:Y:S02]  /*2790*/  MUFU.RSQ64H R9, R13 ;  /* 0x0000000d00097308 */ /* 0x000e240000001c00 */
[----:B0-----:R-:W-:-:S08]  /*27a0*/  DMUL R10, R8, R8 ;  /* 0x00000008080a7228 */ /* 0x001fd00000000000 */
[----:B------:R-:W-:-:S08]  /*27b0*/  DFMA R10, R12, -R10, 1 ;  /* 0x3ff000000c0a742b */ /* 0x000fd0000000080a */
[----:B------:R-:W-:Y:S02]  /*27c0*/  DFMA R24, R10, R24, 0.5 ;  /* 0x3fe000000a18742b */ /* 0x000fe40000000018 */
[----:B------:R-:W-:-:S08]  /*27d0*/  DMUL R10, R8, R10 ;  /* 0x0000000a080a7228 */ /* 0x000fd00000000000 */
[----:B------:R-:W-:-:S08]  /*27e0*/  DFMA R10, R24, R10, R8 ;  /* 0x0000000a180a722b */ /* 0x000fd00000000008 */
[----:B------:R-:W-:Y:S02]  /*27f0*/  DMUL R8, R12, R10 ;  /* 0x0000000a0c087228 */ /* 0x000fe40000000000 */
[----:B------:R-:W-:-:S06]  /*2800*/  IADD3 R11, PT, PT, R11, -0x100000, RZ ;  /* 0xfff000000b0b7810 */ /* 0x000fcc0007ffe0ff */
[----:B------:R-:W-:-:S08]  /*2810*/  DFMA R24, R8, -R8, R12 ;  /* 0x800000080818722b */ /* 0x000fd0000000000c */
[----:B------:R-:W-:-:S10]  /*2820*/  DFMA R8, R10, R24, R8 ;  /* 0x000000180a08722b */ /* 0x000fd40000000008 */
[----:B------:R-:W-:Y:S01]  /*2830*/  VIADD R9, R9, 0xfcb00000 ;  /* 0xfcb0000009097836 */ /* 0x000fe20000000000 */
[----:B------:R-:W-:Y:S06]  /*2840*/  BRA `(.L_x_56) ;  /* 0x0000000000047947 */ /* 0x000fec0003800000 */
.L_x_57:
[----:B------:R-:W-:-:S11]  /*2850*/  DADD R8, R12, R12 ;  /* 0x000000000c087229 */ /* 0x000fd6000000000c */
.L_x_56:
[----:B------:R-:W-:Y:S05]  /*2860*/  BSYNC.RECONVERGENT B3 ;  /* 0x0000000000037941 */ /* 0x000fea0003800200 */
.L_x_54:
[----:B------:R-:W-:Y:S01]  /*2870*/  IMAD.MOV.U32 R27, RZ, RZ, 0x0 ;  /* 0x00000000ff1b7424 */ /* 0x000fe200078e00ff */
[----:B------:R-:W-:Y:S01]  /*2880*/  MOV R29, R9 ;  /* 0x00000009001d7202 */ /* 0x000fe20000000f00 */
[----:B------:R-:W-:Y:S02]  /*2890*/  IMAD.MOV.U32 R28, RZ, RZ, R8 ;  /* 0x000000ffff1c7224 */ /* 0x000fe400078e0008 */
[----:B------:R-:W-:Y:S05]  /*28a0*/  RET.REL.NODEC R26 `(_Z12PDH_baselineP10hist_entryP8atomdescdi) ;  /* 0xffffffd41ad47950 */ /* 0x000fea0003c3ffff */
.L_x_58:
        /* <DEDUP_REMOVED lines=13> */
.L_x_62:


//--------------------- .nv.global.init           --------------------------
	.section	.nv.global.init,"aw",@progbits
.nv.global.init:
	.type		$str,@object
	.size		$str,(.L_0 - $str)
$str:
        /*0000*/ 	.byte	0x25, 0x64, 0x2c, 0x20, 0x25, 0x64, 0x20, 0x3a, 0x20, 0x25, 0x64, 0x2c, 0x20, 0x25, 0x66, 0x20
        /*0010*/ 	.byte	0x0a, 0x00
.L_0:


//--------------------- .nv.shared.reserved.0     --------------------------
	.section	.nv.shared.reserved.0,"aw",@nobits
	.weak		__nv_reservedSMEM_offset_0_alias
	.size		__nv_reservedSMEM_offset_0_alias, 0, 64
	.other		__nv_reservedSMEM_offset_0_alias,@"STO_CUDA_RESERVED_SHARED STV_DEFAULT"
__nv_reservedSMEM_offset_0_alias:
	.zero		0
	.zero		64


//--------------------- .nv.constant0._Z14PDH2D_baselineP10hist_entryP8atomdescd --------------------------
	.section	.nv.constant0._Z14PDH2D_baselineP10hist_entryP8atomdescd,"a",@progbits
	.sectionflags	@""
	.align	4
.nv.constant0._Z14PDH2D_baselineP10hist_entryP8atomdescd:
	.zero		920


//--------------------- .nv.constant0._Z12PDH_baselineP10hist_entryP8atomdescdi --------------------------
	.section	.nv.constant0._Z12PDH_baselineP10hist_entryP8atomdescdi,"a",@progbits
	.sectionflags	@""
	.align	4
.nv.constant0._Z12PDH_baselineP10hist_entryP8atomdescdi:
	.zero		924


//--------------------- SYMBOLS --------------------------

	.type		.nv.reservedSmem.offset0,@object
	.size		.nv.reservedSmem.offset0,0x4
	.type		vprintf,@function
